	.target	sm_100a

	.elftype	@"ET_EXEC"


//--------------------- .note.nv.tkinfo           --------------------------
	.section	.note.nv.tkinfo,"",@"SHT_NOTE"
	.sectionflags	@"SHF_NOTE_NV_TKINFO"
	.tkinfo
        /*0018*/ 	.word	0x00000002
        /*0030*/ 	.string	""
        /*0030*/ 	.string	"ptxas"
        /*0030*/ 	.string	"Cuda compilation tools, release 13.0, V13.0.88"
        /*0030*/ 	.string	"Build cuda_13.0.r13.0/compiler.36424714_0"
        /*0030*/ 	.string	"-arch sm_100a -m 64 "



//--------------------- .note.nv.cuinfo           --------------------------
	.section	.note.nv.cuinfo,"",@"SHT_NOTE"
	.sectionflags	@"SHF_NOTE_NV_CUINFO"
        /*0018*/ 	.short	0x0002
        /*001a*/ 	.short	0x0064
        /*001c*/ 	.short	0x0082
	.zero		2


//--------------------- .nv.info                  --------------------------
	.section	.nv.info,"",@"SHT_CUDA_INFO"
	.align	4


	//----- nvinfo : EIATTR_REGCOUNT
	.align		4
        /*0000*/ 	.byte	0x04, 0x2f
        /*0002*/ 	.short	(.L_20 - .L_19)
	.align		4
.L_19:
        /*0004*/ 	.word	index@(_ZN7cutlass13device_kernelINS_4gemm6kernel13GemmUniversalIN4cute5tupleIJiiiiEEENS1_10collective13CollectiveMmaINS1_35MainloopSm100TmaUmmaWarpSpecializedILi4ELi2ELi2ENS5_IJNS4_1CILi2EEESB_NSA_ILi1EEEEEEEENS5_IJNSA_ILi256EEESF_NSA_ILi64EEEEEENS_12float_e5m2_tENS5_IJlSC_lEEESI_SJ_NS4_8TiledMMAINS4_8MMA_AtomIJNS4_10MMA_TraitsINS4_25SM100_MMA_F8F6F4_2x1SM_SSEJSI_SI_fSF_SF_NS4_17integral_constantINS4_4UMMA5MajorELSQ_0EEESR_NSO_INSP_7ScaleInELSS_0EEEST_EEEEEENS4_6LayoutINS5_IJSC_SC_SC_EEENS5_IJNSA_ILi0EEESY_SY_EEEEENS5_IJNS4_10UnderscoreES11_S11_EEEEENS4_28SM100_TMA_2SM_LOAD_MULTICASTENS4_14ComposedLayoutINS4_7SwizzleILi2ELi4ELi3EEENS4_18smem_ptr_flag_bitsILi8EEENSW_INS5_IJNSA_ILi8EEESG_EEENS5_IJSG_SC_EEEEEEEvNS4_8identityENS4_18SM100_TMA_2SM_LOADES1E_vS1F_EENS_8epilogue10collective18CollectiveEpilogueINS1I_23Sm100TmaWarpSpecializedILi4ELi2ELi64ELb0ELb0EEEJNS5_IJNSA_ILi128EEESF_SG_EEENS5_IJNSW_IS1N_SC_EENSW_ISG_SC_EEEEESI_SJ_SI_SJ_NS1I_6fusion15FusionCallbacksIS1M_NS1S_17LinearCombinationISI_fSI_fLNS_15FloatRoundStyleE2EEES1O_S1R_JEEENS4_5SM1004TMEM4LOAD26SM100_TMEM_LOAD_32dp32b64xENS4_13SM90_TMA_LOADES1E_NS4_39AutoVectorizingCopyWithAssumedAlignmentILi128EEENS4_14SM90_TMA_STOREES1E_S24_S24_EEEvvEEEEvNT_6ParamsE)
        /*0008*/ 	.word	0x000000cf


	//----- nvinfo : EIATTR_FRAME_SIZE
	.align		4
.L_20:
        /*000c*/ 	.byte	0x04, 0x11
        /*000e*/ 	.short	(.L_22 - .L_21)
	.align		4
.L_21:
        /*0010*/ 	.word	index@($__internal_2_$__cuda_sm10x_tcgen05_guardrail_trap_unallocated_columns_being_dealloced)
        /*0014*/ 	.word	0x00000000


	//----- nvinfo : EIATTR_FRAME_SIZE
	.align		4
.L_22:
        /*0018*/ 	.byte	0x04, 0x11
        /*001a*/ 	.short	(.L_24 - .L_23)
	.align		4
.L_23:
        /*001c*/ 	.word	index@($__internal_1_$__cuda_sm10x_tcgen05_guardrail_trap_phase_invalid_during_alloc)
        /*0020*/ 	.word	0x00000000


	//----- nvinfo : EIATTR_FRAME_SIZE
	.align		4
.L_24:
        /*0024*/ 	.byte	0x04, 0x11
        /*0026*/ 	.short	(.L_26 - .L_25)
	.align		4
.L_25:
        /*0028*/ 	.word	index@($__internal_0_$__cuda_sm10x_tcgen05_guardrail_trap_col_being_dealloced_not_returned_by_alloc)
        /*002c*/ 	.word	0x00000000


	//----- nvinfo : EIATTR_FRAME_SIZE
	.align		4
.L_26:
        /*0030*/ 	.byte	0x04, 0x11
        /*0032*/ 	.short	(.L_28 - .L_27)
	.align		4
.L_27:
        /*0034*/ 	.word	index@(_ZN7cutlass13device_kernelINS_4gemm6kernel13GemmUniversalIN4cute5tupleIJiiiiEEENS1_10collective13CollectiveMmaINS1_35MainloopSm100TmaUmmaWarpSpecializedILi4ELi2ELi2ENS5_IJNS4_1CILi2EEESB_NSA_ILi1EEEEEEEENS5_IJNSA_ILi256EEESF_NSA_ILi64EEEEEENS_12float_e5m2_tENS5_IJlSC_lEEESI_SJ_NS4_8TiledMMAINS4_8MMA_AtomIJNS4_10MMA_TraitsINS4_25SM100_MMA_F8F6F4_2x1SM_SSEJSI_SI_fSF_SF_NS4_17integral_constantINS4_4UMMA5MajorELSQ_0EEESR_NSO_INSP_7ScaleInELSS_0EEEST_EEEEEENS4_6LayoutINS5_IJSC_SC_SC_EEENS5_IJNSA_ILi0EEESY_SY_EEEEENS5_IJNS4_10UnderscoreES11_S11_EEEEENS4_28SM100_TMA_2SM_LOAD_MULTICASTENS4_14ComposedLayoutINS4_7SwizzleILi2ELi4ELi3EEENS4_18smem_ptr_flag_bitsILi8EEENSW_INS5_IJNSA_ILi8EEESG_EEENS5_IJSG_SC_EEEEEEEvNS4_8identityENS4_18SM100_TMA_2SM_LOADES1E_vS1F_EENS_8epilogue10collective18CollectiveEpilogueINS1I_23Sm100TmaWarpSpecializedILi4ELi2ELi64ELb0ELb0EEEJNS5_IJNSA_ILi128EEESF_SG_EEENS5_IJNSW_IS1N_SC_EENSW_ISG_SC_EEEEESI_SJ_SI_SJ_NS1I_6fusion15FusionCallbacksIS1M_NS1S_17LinearCombinationISI_fSI_fLNS_15FloatRoundStyleE2EEES1O_S1R_JEEENS4_5SM1004TMEM4LOAD26SM100_TMEM_LOAD_32dp32b64xENS4_13SM90_TMA_LOADES1E_NS4_39AutoVectorizingCopyWithAssumedAlignmentILi128EEENS4_14SM90_TMA_STOREES1E_S24_S24_EEEvvEEEEvNT_6ParamsE)
        /*0038*/ 	.word	0x00000000


	//----- nvinfo : EIATTR_MIN_STACK_SIZE
	.align		4
.L_28:
        /*003c*/ 	.byte	0x04, 0x12
        /*003e*/ 	.short	(.L_30 - .L_29)
	.align		4
.L_29:
        /*0040*/ 	.word	index@(_ZN7cutlass13device_kernelINS_4gemm6kernel13GemmUniversalIN4cute5tupleIJiiiiEEENS1_10collective13CollectiveMmaINS1_35MainloopSm100TmaUmmaWarpSpecializedILi4ELi2ELi2ENS5_IJNS4_1CILi2EEESB_NSA_ILi1EEEEEEEENS5_IJNSA_ILi256EEESF_NSA_ILi64EEEEEENS_12float_e5m2_tENS5_IJlSC_lEEESI_SJ_NS4_8TiledMMAINS4_8MMA_AtomIJNS4_10MMA_TraitsINS4_25SM100_MMA_F8F6F4_2x1SM_SSEJSI_SI_fSF_SF_NS4_17integral_constantINS4_4UMMA5MajorELSQ_0EEESR_NSO_INSP_7ScaleInELSS_0EEEST_EEEEEENS4_6LayoutINS5_IJSC_SC_SC_EEENS5_IJNSA_ILi0EEESY_SY_EEEEENS5_IJNS4_10UnderscoreES11_S11_EEEEENS4_28SM100_TMA_2SM_LOAD_MULTICASTENS4_14ComposedLayoutINS4_7SwizzleILi2ELi4ELi3EEENS4_18smem_ptr_flag_bitsILi8EEENSW_INS5_IJNSA_ILi8EEESG_EEENS5_IJSG_SC_EEEEEEEvNS4_8identityENS4_18SM100_TMA_2SM_LOADES1E_vS1F_EENS_8epilogue10collective18CollectiveEpilogueINS1I_23Sm100TmaWarpSpecializedILi4ELi2ELi64ELb0ELb0EEEJNS5_IJNSA_ILi128EEESF_SG_EEENS5_IJNSW_IS1N_SC_EENSW_ISG_SC_EEEEESI_SJ_SI_SJ_NS1I_6fusion15FusionCallbacksIS1M_NS1S_17LinearCombinationISI_fSI_fLNS_15FloatRoundStyleE2EEES1O_S1R_JEEENS4_5SM1004TMEM4LOAD26SM100_TMEM_LOAD_32dp32b64xENS4_13SM90_TMA_LOADES1E_NS4_39AutoVectorizingCopyWithAssumedAlignmentILi128EEENS4_14SM90_TMA_STOREES1E_S24_S24_EEEvvEEEEvNT_6ParamsE)
        /*0044*/ 	.word	0x00000000
.L_30:


//--------------------- .nv.compat                --------------------------
	.section	.nv.compat,"",@"SHT_CUDA_COMPAT_INFO"
	.align	4
        /*0000*/ 	.byte	0x02, 0x09, 0x01, 0x00, 0x02, 0x02, 0x02, 0x00, 0x02, 0x05, 0x05, 0x00, 0x03, 0x07, 0x01, 0x01
        /*0010*/ 	.byte	0x02, 0x03, 0x01, 0x00, 0x02, 0x06, 0x01, 0x00, 0x04, 0x0b, 0x08, 0x00, 0x09, 0x00, 0x00, 0x00
        /*0020*/ 	.byte	0x00, 0x00, 0x00, 0x00


//--------------------- .nv.info._ZN7cutlass13device_kernelINS_4gemm6kernel13GemmUniversalIN4cute5tupleIJiiiiEEENS1_10collective13CollectiveMmaINS1_35MainloopSm100TmaUmmaWarpSpecializedILi4ELi2ELi2ENS5_IJNS4_1CILi2EEESB_NSA_ILi1EEEEEEEENS5_IJNSA_ILi256EEESF_NSA_ILi64EEEEEENS_12float_e5m2_tENS5_IJlSC_lEEESI_SJ_NS4_8TiledMMAINS4_8MMA_AtomIJNS4_10MMA_TraitsINS4_25SM100_MMA_F8F6F4_2x1SM_SSEJSI_SI_fSF_SF_NS4_17integral_constantINS4_4UMMA5MajorELSQ_0EEESR_NSO_INSP_7ScaleInELSS_0EEEST_EEEEEENS4_6LayoutINS5_IJSC_SC_SC_EEENS5_IJNSA_ILi0EEESY_SY_EEEEENS5_IJNS4_10UnderscoreES11_S11_EEEEENS4_28SM100_TMA_2SM_LOAD_MULTICASTENS4_14ComposedLayoutINS4_7SwizzleILi2ELi4ELi3EEENS4_18smem_ptr_flag_bitsILi8EEENSW_INS5_IJNSA_ILi8EEESG_EEENS5_IJSG_SC_EEEEEEEvNS4_8identityENS4_18SM100_TMA_2SM_LOADES1E_vS1F_EENS_8epilogue10collective18CollectiveEpilogueINS1I_23Sm100TmaWarpSpecializedILi4ELi2ELi64ELb0ELb0EEEJNS5_IJNSA_ILi128EEESF_SG_EEENS5_IJNSW_IS1N_SC_EENSW_ISG_SC_EEEEESI_SJ_SI_SJ_NS1I_6fusion15FusionCallbacksIS1M_NS1S_17LinearCombinationISI_fSI_fLNS_15FloatRoundStyleE2EEES1O_S1R_JEEENS4_5SM1004TMEM4LOAD26SM100_TMEM_LOAD_32dp32b64xENS4_13SM90_TMA_LOADES1E_NS4_39AutoVectorizingCopyWithAssumedAlignmentILi128EEENS4_14SM90_TMA_STOREES1E_S24_S24_EEEvvEEEEvNT_6ParamsE --------------------------
	.section	.nv.info._ZN7cutlass13device_kernelINS_4gemm6kernel13GemmUniversalIN4cute5tupleIJiiiiEEENS1_10collective13CollectiveMmaINS1_35MainloopSm100TmaUmmaWarpSpecializedILi4ELi2ELi2ENS5_IJNS4_1CILi2EEESB_NSA_ILi1EEEEEEEENS5_IJNSA_ILi256EEESF_NSA_ILi64EEEEEENS_12float_e5m2_tENS5_IJlSC_lEEESI_SJ_NS4_8TiledMMAINS4_8MMA_AtomIJNS4_10MMA_TraitsINS4_25SM100_MMA_F8F6F4_2x1SM_SSEJSI_SI_fSF_SF_NS4_17integral_constantINS4_4UMMA5MajorELSQ_0EEESR_NSO_INSP_7ScaleInELSS_0EEEST_EEEEEENS4_6LayoutINS5_IJSC_SC_SC_EEENS5_IJNSA_ILi0EEESY_SY_EEEEENS5_IJNS4_10UnderscoreES11_S11_EEEEENS4_28SM100_TMA_2SM_LOAD_MULTICASTENS4_14ComposedLayoutINS4_7SwizzleILi2ELi4ELi3EEENS4_18smem_ptr_flag_bitsILi8EEENSW_INS5_IJNSA_ILi8EEESG_EEENS5_IJSG_SC_EEEEEEEvNS4_8identityENS4_18SM100_TMA_2SM_LOADES1E_vS1F_EENS_8epilogue10collective18CollectiveEpilogueINS1I_23Sm100TmaWarpSpecializedILi4ELi2ELi64ELb0ELb0EEEJNS5_IJNSA_ILi128EEESF_SG_EEENS5_IJNSW_IS1N_SC_EENSW_ISG_SC_EEEEESI_SJ_SI_SJ_NS1I_6fusion15FusionCallbacksIS1M_NS1S_17LinearCombinationISI_fSI_fLNS_15FloatRoundStyleE2EEES1O_S1R_JEEENS4_5SM1004TMEM4LOAD26SM100_TMEM_LOAD_32dp32b64xENS4_13SM90_TMA_LOADES1E_NS4_39AutoVectorizingCopyWithAssumedAlignmentILi128EEENS4_14SM90_TMA_STOREES1E_S24_S24_EEEvvEEEEvNT_6ParamsE,"",@"SHT_CUDA_INFO"
	.sectionflags	@""
	.align	4


	//----- nvinfo : EIATTR_CUDA_API_VERSION
	.align		4
        /*0000*/ 	.byte	0x04, 0x37
        /*0002*/ 	.short	(.L_32 - .L_31)
.L_31:
        /*0004*/ 	.word	0x00000082


	//----- nvinfo : EIATTR_KPARAM_INFO
	.align		4
.L_32:
        /*0008*/ 	.byte	0x04, 0x17
        /*000a*/ 	.short	(.L_34 - .L_33)
.L_33:
        /*000c*/ 	.word	0x00000000
        /*0010*/ 	.short	0x0000
        /*0012*/ 	.short	0x0000
        /*0014*/ 	.byte	0x00, 0xf0, 0x01, 0x20


	//----- nvinfo : EIATTR_AT_ENTRY_FRAGMENTS
	.align		4
.L_34:
        /*0018*/ 	.byte	0x04, 0x4f
        /*001a*/ 	.short	(.L_36 - .L_35)


	//   ....[0]....
.L_35:
        /*001c*/ 	.word	0x00000007


	//----- nvinfo : EIATTR_RESERVED_SMEM_USED
	.align		4
.L_36:
        /*0020*/ 	.byte	0x01, 0x41
	.zero		2


	//----- nvinfo : EIATTR_SPARSE_MMA_MASK
	.align		4
        /*0024*/ 	.byte	0x03, 0x50
        /*0026*/ 	.short	0x0000


	//----- nvinfo : EIATTR_TCGEN05_2CTA_USED
	.align		4
        /*0028*/ 	.byte	0x01, 0x52
	.zero		2


	//----- nvinfo : EIATTR_MAXREG_COUNT
	.align		4
        /*002c*/ 	.byte	0x03, 0x1b
        /*002e*/ 	.short	0x00ff


	//----- nvinfo : EIATTR_NUM_BARRIERS
	.align		4
        /*0030*/ 	.byte	0x02, 0x4c
        /*0032*/ 	.byte	0x07
	.zero		1


	//----- nvinfo : EIATTR_EXTERNS
	.align		4
        /*0034*/ 	.byte	0x04, 0x0f
        /*0036*/ 	.short	(.L_38 - .L_37)


	//   ....[0]....
	.align		4
.L_37:
        /*0038*/ 	.word	index@(__assertfail)


	//----- nvinfo : EIATTR_MERCURY_ISA_VERSION
	.align		4
.L_38:
        /*003c*/ 	.byte	0x03, 0x5f
        /*003e*/ 	.short	0x0101


	//----- nvinfo : EIATTR_INT_WARP_WIDE_INSTR_OFFSETS
	.align		4
        /*0040*/ 	.byte	0x04, 0x31
        /*0042*/ 	.short	(.L_40 - .L_39)


	//   ....[0]....
.L_39:
        /*0044*/ 	.word	0x00000d30


	//   ....[1]....
        /*0048*/ 	.word	0x00000dd0


	//   ....[2]....
        /*004c*/ 	.word	0x000040a0


	//   ....[3]....
        /*0050*/ 	.word	0x000040c0


	//   ....[4]....
        /*0054*/ 	.word	0x000040f0


	//   ....[5]....
        /*0058*/ 	.word	0x00004c30


	//   ....[6]....
        /*005c*/ 	.word	0x00004ca0


	//   ....[7]....
        /*0060*/ 	.word	0x00004d80


	//   ....[8]....
        /*0064*/ 	.word	0x00004e00


	//   ....[9]....
        /*0068*/ 	.word	0x00004f00


	//   ....[10]....
        /*006c*/ 	.word	0x00004f80


	//   ....[11]....
        /*0070*/ 	.word	0x00005070


	//   ....[12]....
        /*0074*/ 	.word	0x00005120


	//----- nvinfo : EIATTR_COOP_GROUP_MASK_REGIDS
	.align		4
.L_40:
        /*0078*/ 	.byte	0x04, 0x29
        /*007a*/ 	.short	(.L_42 - .L_41)


	//   ....[0]....
.L_41:
        /*007c*/ 	.word	0xffffffff


	//   ....[1]....
        /*0080*/ 	.word	0xffffffff


	//   ....[2]....
        /*0084*/ 	.word	0xffffffff


	//   ....[3]....
        /*0088*/ 	.word	0xffffffff


	//   ....[4]....
        /*008c*/ 	.word	0xffffffff


	//   ....[5]....
        /*0090*/ 	.word	0xffffffff


	//   ....[6]....
        /*0094*/ 	.word	0xffffffff


	//   ....[7]....
        /*0098*/ 	.word	0xffffffff


	//   ....[8]....
        /*009c*/ 	.word	0xffffffff


	//   ....[9]....
        /*00a0*/ 	.word	0xffffffff


	//   ....[10]....
        /*00a4*/ 	.word	0xffffffff


	//   ....[11]....
        /*00a8*/ 	.word	0xffffffff


	//   ....[12]....
        /*00ac*/ 	.word	0xffffffff


	//   ....[13]....
        /*00b0*/ 	.word	0xffffffff


	//----- nvinfo : EIATTR_COOP_GROUP_INSTR_OFFSETS
	.align		4
.L_42:
        /*00b4*/ 	.byte	0x04, 0x28
        /*00b6*/ 	.short	(.L_44 - .L_43)


	//   ....[0]....
.L_43:
        /*00b8*/ 	.word	0x000000b0


	//   ....[1]....
        /*00bc*/ 	.word	0x00000520


	//   ....[2]....
        /*00c0*/ 	.word	0x000006e0


	//   ....[3]....
        /*00c4*/ 	.word	0x00000870


	//   ....[4]....
        /*00c8*/ 	.word	0x00000960


	//   ....[5]....
        /*00cc*/ 	.word	0x00000ac0


	//   ....[6]....
        /*00d0*/ 	.word	0x00000c10


	//   ....[7]....
        /*00d4*/ 	.word	0x00000e50


	//   ....[8]....
        /*00d8*/ 	.word	0x000021c0


	//   ....[9]....
        /*00dc*/ 	.word	0x00003080


	//   ....[10]....
        /*00e0*/ 	.word	0x00003550


	//   ....[11]....
        /*00e4*/ 	.word	0x00003580


	//   ....[12]....
        /*00e8*/ 	.word	0x00003fa0


	//   ....[13]....
        /*00ec*/ 	.word	0x000041b0


	//----- nvinfo : EIATTR_VRC_CTA_INIT_COUNT
	.align		4
.L_44:
        /*00f0*/ 	.byte	0x02, 0x4a
        /*00f2*/ 	.byte	0x80
	.zero		1


	//----- nvinfo : EIATTR_SYSCALL_OFFSETS
	.align		4
        /*00f4*/ 	.byte	0x04, 0x46
        /*00f6*/ 	.short	(.L_46 - .L_45)


	//   ....[0]....
.L_45:
        /*00f8*/ 	.word	0x00005da0


	//   ....[1]....
        /*00fc*/ 	.word	0x00005ee0


	//   ....[2]....
        /*0100*/ 	.word	0x00006770


	//   ....[3]....
        /*0104*/ 	.word	0x00007d90


	//   ....[4]....
        /*0108*/ 	.word	0x00009340


	//   ....[5]....
        /*010c*/ 	.word	0x0000a910


	//----- nvinfo : EIATTR_MBARRIER_INSTR_OFFSETS
	.align		4
.L_46:
        /*0110*/ 	.byte	0x04, 0x39
        /*0112*/ 	.short	(.L_48 - .L_47)


	//   ....[0]....
.L_47:
        /*0114*/ 	.word	0x00000650
        /*0118*/ 	.word	0x000000ff
        /*011c*/ 	.word	0x00000000
        /*0120*/ 	.short	0x0100
        /*0122*/ 	.byte	0x04
	.zero		1


	//   ....[1]....
        /*0124*/ 	.word	0x00000660
        /*0128*/ 	.word	0x000000ff
        /*012c*/ 	.word	0x00000020
        /*0130*/ 	.short	0x0100
        /*0132*/ 	.byte	0x04
	.zero		1


	//   ....[2]....
        /*0134*/ 	.word	0x00000670
        /*0138*/ 	.word	0x000000ff
        /*013c*/ 	.word	0x00000008
        /*0140*/ 	.short	0x0100
        /*0142*/ 	.byte	0x04
	.zero		1


	//   ....[3]....
        /*0144*/ 	.word	0x00000680
        /*0148*/ 	.word	0x000000ff
        /*014c*/ 	.word	0x00000028
        /*0150*/ 	.short	0x0100
        /*0152*/ 	.byte	0x04
	.zero		1


	//   ....[4]....
        /*0154*/ 	.word	0x00000690
        /*0158*/ 	.word	0x000000ff
        /*015c*/ 	.word	0x00000010
        /*0160*/ 	.short	0x0100
        /*0162*/ 	.byte	0x04
	.zero		1


	//   ....[5]....
        /*0164*/ 	.word	0x000006a0
        /*0168*/ 	.word	0x000000ff
        /*016c*/ 	.word	0x00000030
        /*0170*/ 	.short	0x0100
        /*0172*/ 	.byte	0x04
	.zero		1


	//   ....[6]....
        /*0174*/ 	.word	0x000006b0
        /*0178*/ 	.word	0x000000ff
        /*017c*/ 	.word	0x00000018
        /*0180*/ 	.short	0x0100
        /*0182*/ 	.byte	0x04
	.zero		1


	//   ....[7]....
        /*0184*/ 	.word	0x000006c0
        /*0188*/ 	.word	0x000000ff
        /*018c*/ 	.word	0x00000038
        /*0190*/ 	.short	0x0100
        /*0192*/ 	.byte	0x04
	.zero		1


	//   ....[8]....
        /*0194*/ 	.word	0x000007e0
        /*0198*/ 	.word	0x000000ff
        /*019c*/ 	.word	0x00000040
        /*01a0*/ 	.short	0x0100
        /*01a2*/ 	.byte	0x04
	.zero		1


	//   ....[9]....
        /*01a4*/ 	.word	0x000007f0
        /*01a8*/ 	.word	0x000000ff
        /*01ac*/ 	.word	0x00000060
        /*01b0*/ 	.short	0x0100
        /*01b2*/ 	.byte	0x04
	.zero		1


	//   ....[10]....
        /*01b4*/ 	.word	0x00000800
        /*01b8*/ 	.word	0x000000ff
        /*01bc*/ 	.word	0x00000048
        /*01c0*/ 	.short	0x0100
        /*01c2*/ 	.byte	0x04
	.zero		1


	//   ....[11]....
        /*01c4*/ 	.word	0x00000810
        /*01c8*/ 	.word	0x000000ff
        /*01cc*/ 	.word	0x00000068
        /*01d0*/ 	.short	0x0100
        /*01d2*/ 	.byte	0x04
	.zero		1


	//   ....[12]....
        /*01d4*/ 	.word	0x00000820
        /*01d8*/ 	.word	0x000000ff
        /*01dc*/ 	.word	0x00000050
        /*01e0*/ 	.short	0x0100
        /*01e2*/ 	.byte	0x04
	.zero		1


	//   ....[13]....
        /*01e4*/ 	.word	0x00000830
        /*01e8*/ 	.word	0x000000ff
        /*01ec*/ 	.word	0x00000070
        /*01f0*/ 	.short	0x0100
        /*01f2*/ 	.byte	0x04
	.zero		1


	//   ....[14]....
        /*01f4*/ 	.word	0x00000840
        /*01f8*/ 	.word	0x000000ff
        /*01fc*/ 	.word	0x00000058
        /*0200*/ 	.short	0x0100
        /*0202*/ 	.byte	0x04
	.zero		1


	//   ....[15]....
        /*0204*/ 	.word	0x00000850
        /*0208*/ 	.word	0x000000ff
        /*020c*/ 	.word	0x00000078
        /*0210*/ 	.short	0x0100
        /*0212*/ 	.byte	0x04
	.zero		1


	//   ....[16]....
        /*0214*/ 	.word	0x00000930
        /*0218*/ 	.word	0x000000ff
        /*021c*/ 	.word	0x00000080
        /*0220*/ 	.short	0x0100
        /*0222*/ 	.byte	0x06
	.zero		1


	//   ....[17]....
        /*0224*/ 	.word	0x00000940
        /*0228*/ 	.word	0x000000ff
        /*022c*/ 	.word	0x00000088
        /*0230*/ 	.short	0x0100
        /*0232*/ 	.byte	0x06
	.zero		1


	//   ....[18]....
        /*0234*/ 	.word	0x00000a70
        /*0238*/ 	.word	0x000000ff
        /*023c*/ 	.word	0x00000090
        /*0240*/ 	.short	0x0100
        /*0242*/ 	.byte	0x06
	.zero		1


	//   ....[19]....
        /*0244*/ 	.word	0x00000a80
        /*0248*/ 	.word	0x000000ff
        /*024c*/ 	.word	0x000000a0
        /*0250*/ 	.short	0x0100
        /*0252*/ 	.byte	0x06
	.zero		1


	//   ....[20]....
        /*0254*/ 	.word	0x00000a90
        /*0258*/ 	.word	0x000000ff
        /*025c*/ 	.word	0x00000098
        /*0260*/ 	.short	0x0100
        /*0262*/ 	.byte	0x06
	.zero		1


	//   ....[21]....
        /*0264*/ 	.word	0x00000aa0
        /*0268*/ 	.word	0x000000ff
        /*026c*/ 	.word	0x000000a8
        /*0270*/ 	.short	0x0100
        /*0272*/ 	.byte	0x06
	.zero		1


	//   ....[22]....
        /*0274*/ 	.word	0x00000bc0
        /*0278*/ 	.word	0x000000ff
        /*027c*/ 	.word	0x000000b0
        /*0280*/ 	.short	0x0100
        /*0282*/ 	.byte	0x04
	.zero		1


	//   ....[23]....
        /*0284*/ 	.word	0x00000bd0
        /*0288*/ 	.word	0x000000ff
        /*028c*/ 	.word	0x000000c0
        /*0290*/ 	.short	0x0100
        /*0292*/ 	.byte	0x04
	.zero		1


	//   ....[24]....
        /*0294*/ 	.word	0x00000be0
        /*0298*/ 	.word	0x000000ff
        /*029c*/ 	.word	0x000000b8
        /*02a0*/ 	.short	0x0100
        /*02a2*/ 	.byte	0x04
	.zero		1


	//   ....[25]....
        /*02a4*/ 	.word	0x00000bf0
        /*02a8*/ 	.word	0x000000ff
        /*02ac*/ 	.word	0x000000c8
        /*02b0*/ 	.short	0x0100
        /*02b2*/ 	.byte	0x04
	.zero		1


	//   ....[26]....
        /*02b4*/ 	.word	0x00000ce0
        /*02b8*/ 	.word	0x000000ff
        /*02bc*/ 	.word	0x000000d0
        /*02c0*/ 	.short	0x0100
        /*02c2*/ 	.byte	0x04
	.zero		1


	//   ....[27]....
        /*02c4*/ 	.word	0x00000cf0
        /*02c8*/ 	.word	0x000000ff
        /*02cc*/ 	.word	0x000000e0
        /*02d0*/ 	.short	0x0100
        /*02d2*/ 	.byte	0x04
	.zero		1


	//   ....[28]....
        /*02d4*/ 	.word	0x00000d00
        /*02d8*/ 	.word	0x000000ff
        /*02dc*/ 	.word	0x000000d8
        /*02e0*/ 	.short	0x0100
        /*02e2*/ 	.byte	0x04
	.zero		1


	//   ....[29]....
        /*02e4*/ 	.word	0x00000d10
        /*02e8*/ 	.word	0x000000ff
        /*02ec*/ 	.word	0x000000e8
        /*02f0*/ 	.short	0x0100
        /*02f2*/ 	.byte	0x04
	.zero		1


	//   ....[30]....
        /*02f4*/ 	.word	0x00000e10
        /*02f8*/ 	.word	0x000000ff
        /*02fc*/ 	.word	0x000000f0
        /*0300*/ 	.short	0x0100
        /*0302*/ 	.byte	0x06
	.zero		1


	//   ....[31]....
        /*0304*/ 	.word	0x000019e0
        /*0308*/ 	.word	0x00000003
        /*030c*/ 	.word	0x000000e0
        /*0310*/ 	.short	0x010a
        /*0312*/ 	.byte	0xff
	.zero		1


	//   ....[32]....
        /*0314*/ 	.word	0x00001a10
        /*0318*/ 	.word	0x00000003
        /*031c*/ 	.word	0x000000d0
        /*0320*/ 	.short	0x0101
        /*0322*/ 	.byte	0xff
	.zero		1


	//   ....[33]....
        /*0324*/ 	.word	0x00001ad0
        /*0328*/ 	.word	0x000000ff
        /*032c*/ 	.word	0x00000020
        /*0330*/ 	.short	0x010a
        /*0332*/ 	.byte	0x04
	.zero		1


	//   ....[34]....
        /*0334*/ 	.word	0x00001ba0
        /*0338*/ 	.word	0x000000ff
        /*033c*/ 	.word	0x00000020
        /*0340*/ 	.short	0x010a
        /*0342*/ 	.byte	0x21
	.zero		1


	//   ....[35]....
        /*0344*/ 	.word	0x00001d50
        /*0348*/ 	.word	0x000000ff
        /*034c*/ 	.word	0x00000020
        /*0350*/ 	.short	0x010a
        /*0352*/ 	.byte	0x05
	.zero		1


	//   ....[36]....
        /*0354*/ 	.word	0x00001e60
        /*0358*/ 	.word	0x000000ff
        /*035c*/ 	.word	0x00000088
        /*0360*/ 	.short	0x0101
        /*0362*/ 	.byte	0x06
	.zero		1


	//   ....[37]....
        /*0364*/ 	.word	0x00001e80
        /*0368*/ 	.word	0x000000ff
        /*036c*/ 	.word	0x00000020
        /*0370*/ 	.short	0x010a
        /*0372*/ 	.byte	0x04
	.zero		1


	//   ....[38]....
        /*0374*/ 	.word	0x00001f00
        /*0378*/ 	.word	0x000000ff
        /*037c*/ 	.word	0x00000020
        /*0380*/ 	.short	0x010a
        /*0382*/ 	.byte	0x11
	.zero		1


	//   ....[39]....
        /*0384*/ 	.word	0x00002090
        /*0388*/ 	.word	0x000000ff
        /*038c*/ 	.word	0x00000020
        /*0390*/ 	.short	0x010a
        /*0392*/ 	.byte	0x05
	.zero		1


	//   ....[40]....
        /*0394*/ 	.word	0x000021f0
        /*0398*/ 	.word	0x00000003
        /*039c*/ 	.word	0x00000090
        /*03a0*/ 	.short	0x010a
        /*03a2*/ 	.byte	0xff
	.zero		1


	//   ....[41]....
        /*03a4*/ 	.word	0x00002340
        /*03a8*/ 	.word	0x00000000
        /*03ac*/ 	.word	0x00000000
        /*03b0*/ 	.short	0x0101
        /*03b2*/ 	.byte	0xff
	.zero		1


	//   ....[42]....
        /*03b4*/ 	.word	0x00002900
        /*03b8*/ 	.word	0x000000ff
        /*03bc*/ 	.word	0x00000000
        /*03c0*/ 	.short	0x010a
        /*03c2*/ 	.byte	0x04
	.zero		1


	//   ....[43]....
        /*03c4*/ 	.word	0x00002990
        /*03c8*/ 	.word	0x000000ff
        /*03cc*/ 	.word	0x00000000
        /*03d0*/ 	.short	0x010a
        /*03d2*/ 	.byte	0x05
	.zero		1


	//   ....[44]....
        /*03d4*/ 	.word	0x00002a20
        /*03d8*/ 	.word	0x000000ff
        /*03dc*/ 	.word	0x00000000
        /*03e0*/ 	.short	0x010a
        /*03e2*/ 	.byte	0x05
	.zero		1


	//   ....[45]....
        /*03e4*/ 	.word	0x00002ac0
        /*03e8*/ 	.word	0x00000000
        /*03ec*/ 	.word	0x00000000
        /*03f0*/ 	.short	0x010a
        /*03f2*/ 	.byte	0xff
	.zero		1


	//   ....[46]....
        /*03f4*/ 	.word	0x00002be0
        /*03f8*/ 	.word	0x00000000
        /*03fc*/ 	.word	0x000000d0
        /*0400*/ 	.short	0x010a
        /*0402*/ 	.byte	0xff
	.zero		1


	//   ....[47]....
        /*0404*/ 	.word	0x00002c50
        /*0408*/ 	.word	0x00000004
        /*040c*/ 	.word	0x00000000
        /*0410*/ 	.short	0x0101
        /*0412*/ 	.byte	0xff
	.zero		1


	//   ....[48]....
        /*0414*/ 	.word	0x00002c70
        /*0418*/ 	.word	0x000000ff
        /*041c*/ 	.word	0x000000a0
        /*0420*/ 	.short	0x010a
        /*0422*/ 	.byte	0x04
	.zero		1


	//   ....[49]....
        /*0424*/ 	.word	0x00002d90
        /*0428*/ 	.word	0x00000000
        /*042c*/ 	.word	0x00000090
        /*0430*/ 	.short	0x010a
        /*0432*/ 	.byte	0xff
	.zero		1


	//   ....[50]....
        /*0434*/ 	.word	0x00002e90
        /*0438*/ 	.word	0x00000000
        /*043c*/ 	.word	0x00000000
        /*0440*/ 	.short	0x0101
        /*0442*/ 	.byte	0xff
	.zero		1


	//   ....[51]....
        /*0444*/ 	.word	0x00002f20
        /*0448*/ 	.word	0x000000ff
        /*044c*/ 	.word	0x000000a0
        /*0450*/ 	.short	0x0106
        /*0452*/ 	.byte	0x04
	.zero		1


	//   ....[52]....
        /*0454*/ 	.word	0x00002f40
        /*0458*/ 	.word	0x000000ff
        /*045c*/ 	.word	0x000000a0
        /*0460*/ 	.short	0x010a
        /*0462*/ 	.byte	0x04
	.zero		1


	//   ....[53]....
        /*0464*/ 	.word	0x00002fd0
        /*0468*/ 	.word	0x000000ff
        /*046c*/ 	.word	0x000000a0
        /*0470*/ 	.short	0x0106
        /*0472*/ 	.byte	0x07
	.zero		1


	//   ....[54]....
        /*0474*/ 	.word	0x00003010
        /*0478*/ 	.word	0x00000000
        /*047c*/ 	.word	0x000000a0
        /*0480*/ 	.short	0x010a
        /*0482*/ 	.byte	0xff
	.zero		1


	//   ....[55]....
        /*0484*/ 	.word	0x00003250
        /*0488*/ 	.word	0x000000ff
        /*048c*/ 	.word	0x00000008
        /*0490*/ 	.short	0x010a
        /*0492*/ 	.byte	0x05
	.zero		1


	//   ....[56]....
        /*0494*/ 	.word	0x00003270
        /*0498*/ 	.word	0x000000ff
        /*049c*/ 	.word	0x00000008
        /*04a0*/ 	.short	0x010a
        /*04a2*/ 	.byte	0x05
	.zero		1


	//   ....[57]....
        /*04a4*/ 	.word	0x00003400
        /*04a8*/ 	.word	0x000000ff
        /*04ac*/ 	.word	0x00000008
        /*04b0*/ 	.short	0x010a
        /*04b2*/ 	.byte	0x05
	.zero		1


	//   ....[58]....
        /*04b4*/ 	.word	0x00003420
        /*04b8*/ 	.word	0x000000ff
        /*04bc*/ 	.word	0x00000008
        /*04c0*/ 	.short	0x010a
        /*04c2*/ 	.byte	0x05
	.zero		1


	//   ....[59]....
        /*04c4*/ 	.word	0x000034e0
        /*04c8*/ 	.word	0x000000ff
        /*04cc*/ 	.word	0x00000000
        /*04d0*/ 	.short	0x0101
        /*04d2*/ 	.byte	0x04
	.zero		1


	//   ....[60]....
        /*04d4*/ 	.word	0x000037e0
        /*04d8*/ 	.word	0x00000000
        /*04dc*/ 	.word	0x00000090
        /*04e0*/ 	.short	0x010a
        /*04e2*/ 	.byte	0xff
	.zero		1


	//   ....[61]....
        /*04e4*/ 	.word	0x000038a0
        /*04e8*/ 	.word	0x00000000
        /*04ec*/ 	.word	0x00000000
        /*04f0*/ 	.short	0x0101
        /*04f2*/ 	.byte	0xff
	.zero		1


	//   ....[62]....
        /*04f4*/ 	.word	0x00003960
        /*04f8*/ 	.word	0x000000ff
        /*04fc*/ 	.word	0x00000000
        /*0500*/ 	.short	0x010a
        /*0502*/ 	.byte	0x04
	.zero		1


	//   ....[63]....
        /*0504*/ 	.word	0x00003970
        /*0508*/ 	.word	0x000000ff
        /*050c*/ 	.word	0x000000c0
        /*0510*/ 	.short	0x010a
        /*0512*/ 	.byte	0x17
	.zero		1


	//   ....[64]....
        /*0514*/ 	.word	0x00003a20
        /*0518*/ 	.word	0x000000ff
        /*051c*/ 	.word	0x00000000
        /*0520*/ 	.short	0x010a
        /*0522*/ 	.byte	0x05
	.zero		1


	//   ....[65]....
        /*0524*/ 	.word	0x00003b60
        /*0528*/ 	.word	0x000000ff
        /*052c*/ 	.word	0x00000000
        /*0530*/ 	.short	0x010a
        /*0532*/ 	.byte	0x04
	.zero		1


	//   ....[66]....
        /*0534*/ 	.word	0x00003db0
        /*0538*/ 	.word	0x000000ff
        /*053c*/ 	.word	0x00000000
        /*0540*/ 	.short	0x010a
        /*0542*/ 	.byte	0x04
	.zero		1


	//   ....[67]....
        /*0544*/ 	.word	0x00003e50
        /*0548*/ 	.word	0x00000000
        /*054c*/ 	.word	0x00000000
        /*0550*/ 	.short	0x010a
        /*0552*/ 	.byte	0xff
	.zero		1


	//   ....[68]....
        /*0554*/ 	.word	0x00003e90
        /*0558*/ 	.word	0x00000000
        /*055c*/ 	.word	0x00000000
        /*0560*/ 	.short	0x010a
        /*0562*/ 	.byte	0xff
	.zero		1


	//   ....[69]....
        /*0564*/ 	.word	0x00003f00
        /*0568*/ 	.word	0x000000ff
        /*056c*/ 	.word	0x00000000
        /*0570*/ 	.short	0x0101
        /*0572*/ 	.byte	0x04
	.zero		1


	//   ....[70]....
        /*0574*/ 	.word	0x00003f40
        /*0578*/ 	.word	0x000000ff
        /*057c*/ 	.word	0x000000f0
        /*0580*/ 	.short	0x010a
        /*0582*/ 	.byte	0x11
	.zero		1


	//   ....[71]....
        /*0584*/ 	.word	0x00003f90
        /*0588*/ 	.word	0x000000ff
        /*058c*/ 	.word	0x00000000
        /*0590*/ 	.short	0x0101
        /*0592*/ 	.byte	0x04
	.zero		1


	//   ....[72]....
        /*0594*/ 	.word	0x00004430
        /*0598*/ 	.word	0x0000000c
        /*059c*/ 	.word	0x00000090
        /*05a0*/ 	.short	0x010a
        /*05a2*/ 	.byte	0xff
	.zero		1


	//   ....[73]....
        /*05a4*/ 	.word	0x000045a0
        /*05a8*/ 	.word	0x00000000
        /*05ac*/ 	.word	0x00000000
        /*05b0*/ 	.short	0x0101
        /*05b2*/ 	.byte	0xff
	.zero		1


	//   ....[74]....
        /*05b4*/ 	.word	0x00004a30
        /*05b8*/ 	.word	0x000000ff
        /*05bc*/ 	.word	0x00000088
        /*05c0*/ 	.short	0x010a
        /*05c2*/ 	.byte	0x15
	.zero		1


	//   ....[75]....
        /*05c4*/ 	.word	0x00004bb0
        /*05c8*/ 	.word	0x000000ff
        /*05cc*/ 	.word	0x00000060
        /*05d0*/ 	.short	0x010a
        /*05d2*/ 	.byte	0x15
	.zero		1


	//   ....[76]....
        /*05d4*/ 	.word	0x00004d30
        /*05d8*/ 	.word	0x000000ff
        /*05dc*/ 	.word	0x00000040
        /*05e0*/ 	.short	0x010b
        /*05e2*/ 	.byte	0x15
	.zero		1


	//   ....[77]....
        /*05e4*/ 	.word	0x00004d40
        /*05e8*/ 	.word	0x000000ff
        /*05ec*/ 	.word	0x00000000
        /*05f0*/ 	.short	0x0101
        /*05f2*/ 	.byte	0x06
	.zero		1


	//   ....[78]....
        /*05f4*/ 	.word	0x00004d50
        /*05f8*/ 	.word	0x000000ff
        /*05fc*/ 	.word	0x00000068
        /*0600*/ 	.short	0x010a
        /*0602*/ 	.byte	0x15
	.zero		1


	//   ....[79]....
        /*0604*/ 	.word	0x00004eb0
        /*0608*/ 	.word	0x000000ff
        /*060c*/ 	.word	0x00000048
        /*0610*/ 	.short	0x010b
        /*0612*/ 	.byte	0x15
	.zero		1


	//   ....[80]....
        /*0614*/ 	.word	0x00004ec0
        /*0618*/ 	.word	0x000000ff
        /*061c*/ 	.word	0x00000000
        /*0620*/ 	.short	0x0101
        /*0622*/ 	.byte	0x06
	.zero		1


	//   ....[81]....
        /*0624*/ 	.word	0x00004ed0
        /*0628*/ 	.word	0x000000ff
        /*062c*/ 	.word	0x00000070
        /*0630*/ 	.short	0x010a
        /*0632*/ 	.byte	0x15
	.zero		1


	//   ....[82]....
        /*0634*/ 	.word	0x00005020
        /*0638*/ 	.word	0x000000ff
        /*063c*/ 	.word	0x00000050
        /*0640*/ 	.short	0x010b
        /*0642*/ 	.byte	0x15
	.zero		1


	//   ....[83]....
        /*0644*/ 	.word	0x00005030
        /*0648*/ 	.word	0x000000ff
        /*064c*/ 	.word	0x00000000
        /*0650*/ 	.short	0x0101
        /*0652*/ 	.byte	0x06
	.zero		1


	//   ....[84]....
        /*0654*/ 	.word	0x00005040
        /*0658*/ 	.word	0x000000ff
        /*065c*/ 	.word	0x00000078
        /*0660*/ 	.short	0x010a
        /*0662*/ 	.byte	0x15
	.zero		1


	//   ....[85]....
        /*0664*/ 	.word	0x00005240
        /*0668*/ 	.word	0x000000ff
        /*066c*/ 	.word	0x00000058
        /*0670*/ 	.short	0x010b
        /*0672*/ 	.byte	0x15
	.zero		1


	//   ....[86]....
        /*0674*/ 	.word	0x00005250
        /*0678*/ 	.word	0x000000ff
        /*067c*/ 	.word	0x00000000
        /*0680*/ 	.short	0x0101
        /*0682*/ 	.byte	0x25
	.zero		1


	//   ....[87]....
        /*0684*/ 	.word	0x00005280
        /*0688*/ 	.word	0x000000ff
        /*068c*/ 	.word	0x00000060
        /*0690*/ 	.short	0x010a
        /*0692*/ 	.byte	0x15
	.zero		1


	//   ....[88]....
        /*0694*/ 	.word	0x000052a0
        /*0698*/ 	.word	0x000000ff
        /*069c*/ 	.word	0x00000068
        /*06a0*/ 	.short	0x010a
        /*06a2*/ 	.byte	0x15
	.zero		1


	//   ....[89]....
        /*06a4*/ 	.word	0x000052c0
        /*06a8*/ 	.word	0x000000ff
        /*06ac*/ 	.word	0x00000070
        /*06b0*/ 	.short	0x010a
        /*06b2*/ 	.byte	0x15
	.zero		1


	//   ....[90]....
        /*06b4*/ 	.word	0x00005300
        /*06b8*/ 	.word	0x00000000
        /*06bc*/ 	.word	0x00000078
        /*06c0*/ 	.short	0x010a
        /*06c2*/ 	.byte	0xff
	.zero		1


	//   ....[91]....
        /*06c4*/ 	.word	0x00005630
        /*06c8*/ 	.word	0x00000003
        /*06cc*/ 	.word	0x00000090
        /*06d0*/ 	.short	0x010a
        /*06d2*/ 	.byte	0xff
	.zero		1


	//   ....[92]....
        /*06d4*/ 	.word	0x000057b0
        /*06d8*/ 	.word	0x00000000
        /*06dc*/ 	.word	0x00000000
        /*06e0*/ 	.short	0x0101
        /*06e2*/ 	.byte	0xff
	.zero		1


	//   ....[93]....
        /*06e4*/ 	.word	0x00006310
        /*06e8*/ 	.word	0x00000003
        /*06ec*/ 	.word	0x00000040
        /*06f0*/ 	.short	0x010a
        /*06f2*/ 	.byte	0xff
	.zero		1


	//   ....[94]....
        /*06f4*/ 	.word	0x00006350
        /*06f8*/ 	.word	0x000000a3
        /*06fc*/ 	.word	0x000000b0
        /*0700*/ 	.short	0x010a
        /*0702*/ 	.byte	0xff
	.zero		1


	//   ....[95]....
        /*0704*/ 	.word	0x00006480
        /*0708*/ 	.word	0x00000003
        /*070c*/ 	.word	0x00000040
        /*0710*/ 	.short	0x010a
        /*0712*/ 	.byte	0xff
	.zero		1


	//   ....[96]....
        /*0714*/ 	.word	0x000065c0
        /*0718*/ 	.word	0x00000000
        /*071c*/ 	.word	0x00000000
        /*0720*/ 	.short	0x0101
        /*0722*/ 	.byte	0xff
	.zero		1


	//   ....[97]....
        /*0724*/ 	.word	0x00006640
        /*0728*/ 	.word	0x000000a3
        /*072c*/ 	.word	0x000000b0
        /*0730*/ 	.short	0x010a
        /*0732*/ 	.byte	0xff
	.zero		1


	//   ....[98]....
        /*0734*/ 	.word	0x000079f0
        /*0738*/ 	.word	0x000000bf
        /*073c*/ 	.word	0x00000040
        /*0740*/ 	.short	0x010a
        /*0742*/ 	.byte	0xff
	.zero		1


	//   ....[99]....
        /*0744*/ 	.word	0x00007ac0
        /*0748*/ 	.word	0x000000bf
        /*074c*/ 	.word	0x00000040
        /*0750*/ 	.short	0x010a
        /*0752*/ 	.byte	0xff
	.zero		1


	//   ....[100]....
        /*0754*/ 	.word	0x00007c00
        /*0758*/ 	.word	0x00000000
        /*075c*/ 	.word	0x00000000
        /*0760*/ 	.short	0x0101
        /*0762*/ 	.byte	0xff
	.zero		1


	//   ....[101]....
        /*0764*/ 	.word	0x00008fa0
        /*0768*/ 	.word	0x00000000
        /*076c*/ 	.word	0x00000040
        /*0770*/ 	.short	0x010a
        /*0772*/ 	.byte	0xff
	.zero		1


	//   ....[102]....
        /*0774*/ 	.word	0x00009070
        /*0778*/ 	.word	0x00000000
        /*077c*/ 	.word	0x00000040
        /*0780*/ 	.short	0x010a
        /*0782*/ 	.byte	0xff
	.zero		1


	//   ....[103]....
        /*0784*/ 	.word	0x000091b0
        /*0788*/ 	.word	0x00000000
        /*078c*/ 	.word	0x00000000
        /*0790*/ 	.short	0x0101
        /*0792*/ 	.byte	0xff
	.zero		1


	//   ....[104]....
        /*0794*/ 	.word	0x0000a580
        /*0798*/ 	.word	0x00000000
        /*079c*/ 	.word	0x00000040
        /*07a0*/ 	.short	0x010a
        /*07a2*/ 	.byte	0xff
	.zero		1


	//   ....[105]....
        /*07a4*/ 	.word	0x0000a650
        /*07a8*/ 	.word	0x00000000
        /*07ac*/ 	.word	0x00000040
        /*07b0*/ 	.short	0x010a
        /*07b2*/ 	.byte	0xff
	.zero		1


	//   ....[106]....
        /*07b4*/ 	.word	0x0000a790
        /*07b8*/ 	.word	0x00000000
        /*07bc*/ 	.word	0x00000000
        /*07c0*/ 	.short	0x0101
        /*07c2*/ 	.byte	0xff
	.zero		1


	//   ....[107]....
        /*07c4*/ 	.word	0x0000abc0
        /*07c8*/ 	.word	0x000000a3
        /*07cc*/ 	.word	0x00000000
        /*07d0*/ 	.short	0x0101
        /*07d2*/ 	.byte	0xff
	.zero		1


	//   ....[108]....
        /*07d4*/ 	.word	0x0000bc30
        /*07d8*/ 	.word	0x00000003
        /*07dc*/ 	.word	0x000000e0
        /*07e0*/ 	.short	0x010a
        /*07e2*/ 	.byte	0xff
	.zero		1


	//   ....[109]....
        /*07e4*/ 	.word	0x0000bc90
        /*07e8*/ 	.word	0x00000000
        /*07ec*/ 	.word	0x00000020
        /*07f0*/ 	.short	0x010a
        /*07f2*/ 	.byte	0xff
	.zero		1


	//   ....[110]....
        /*07f4*/ 	.word	0x0000bcf0
        /*07f8*/ 	.word	0x00000000
        /*07fc*/ 	.word	0x00000020
        /*0800*/ 	.short	0x010a
        /*0802*/ 	.byte	0xff
	.zero		1


	//   ....[111]....
        /*0804*/ 	.word	0x0000bd40
        /*0808*/ 	.word	0x00000003
        /*080c*/ 	.word	0x00000090
        /*0810*/ 	.short	0x010a
        /*0812*/ 	.byte	0xff
	.zero		1


	//   ....[112]....
        /*0814*/ 	.word	0x0000bda0
        /*0818*/ 	.word	0x00000000
        /*081c*/ 	.word	0x00000000
        /*0820*/ 	.short	0x010a
        /*0822*/ 	.byte	0xff
	.zero		1


	//   ....[113]....
        /*0824*/ 	.word	0x0000be00
        /*0828*/ 	.word	0x00000000
        /*082c*/ 	.word	0x00000000
        /*0830*/ 	.short	0x010a
        /*0832*/ 	.byte	0xff
	.zero		1


	//   ....[114]....
        /*0834*/ 	.word	0x0000be60
        /*0838*/ 	.word	0x00000000
        /*083c*/ 	.word	0x00000000
        /*0840*/ 	.short	0x010a
        /*0842*/ 	.byte	0xff
	.zero		1


	//   ....[115]....
        /*0844*/ 	.word	0x0000beb0
        /*0848*/ 	.word	0x00000000
        /*084c*/ 	.word	0x000000d0
        /*0850*/ 	.short	0x010a
        /*0852*/ 	.byte	0xff
	.zero		1


	//   ....[116]....
        /*0854*/ 	.word	0x0000bf10
        /*0858*/ 	.word	0x00000000
        /*085c*/ 	.word	0x000000a0
        /*0860*/ 	.short	0x010a
        /*0862*/ 	.byte	0xff
	.zero		1


	//   ....[117]....
        /*0864*/ 	.word	0x0000bf60
        /*0868*/ 	.word	0x00000000
        /*086c*/ 	.word	0x00000090
        /*0870*/ 	.short	0x010a
        /*0872*/ 	.byte	0xff
	.zero		1


	//   ....[118]....
        /*0874*/ 	.word	0x0000bfc0
        /*0878*/ 	.word	0x00000000
        /*087c*/ 	.word	0x000000a0
        /*0880*/ 	.short	0x010a
        /*0882*/ 	.byte	0xff
	.zero		1


	//   ....[119]....
        /*0884*/ 	.word	0x0000c020
        /*0888*/ 	.word	0x00000005
        /*088c*/ 	.word	0x00000008
        /*0890*/ 	.short	0x010a
        /*0892*/ 	.byte	0xff
	.zero		1


	//   ....[120]....
        /*0894*/ 	.word	0x0000c110
        /*0898*/ 	.word	0x00000003
        /*089c*/ 	.word	0x00000008
        /*08a0*/ 	.short	0x010a
        /*08a2*/ 	.byte	0xff
	.zero		1


	//   ....[121]....
        /*08a4*/ 	.word	0x0000c160
        /*08a8*/ 	.word	0x00000000
        /*08ac*/ 	.word	0x00000090
        /*08b0*/ 	.short	0x010a
        /*08b2*/ 	.byte	0xff
	.zero		1


	//   ....[122]....
        /*08b4*/ 	.word	0x0000c1c0
        /*08b8*/ 	.word	0x00000000
        /*08bc*/ 	.word	0x000000c0
        /*08c0*/ 	.short	0x010a
        /*08c2*/ 	.byte	0xff
	.zero		1


	//   ....[123]....
        /*08c4*/ 	.word	0x0000c220
        /*08c8*/ 	.word	0x00000000
        /*08cc*/ 	.word	0x00000000
        /*08d0*/ 	.short	0x010a
        /*08d2*/ 	.byte	0xff
	.zero		1


	//   ....[124]....
        /*08d4*/ 	.word	0x0000c280
        /*08d8*/ 	.word	0x00000000
        /*08dc*/ 	.word	0x00000000
        /*08e0*/ 	.short	0x010a
        /*08e2*/ 	.byte	0xff
	.zero		1


	//   ....[125]....
        /*08e4*/ 	.word	0x0000c2e0
        /*08e8*/ 	.word	0x00000000
        /*08ec*/ 	.word	0x000000f0
        /*08f0*/ 	.short	0x010a
        /*08f2*/ 	.byte	0xff
	.zero		1


	//   ....[126]....
        /*08f4*/ 	.word	0x0000c330
        /*08f8*/ 	.word	0x0000000c
        /*08fc*/ 	.word	0x00000090
        /*0900*/ 	.short	0x010a
        /*0902*/ 	.byte	0xff
	.zero		1


	//   ....[127]....
        /*0904*/ 	.word	0x0000c390
        /*0908*/ 	.word	0x00000000
        /*090c*/ 	.word	0x00000088
        /*0910*/ 	.short	0x010a
        /*0912*/ 	.byte	0xff
	.zero		1


	//   ....[128]....
        /*0914*/ 	.word	0x0000c3f0
        /*0918*/ 	.word	0x00000000
        /*091c*/ 	.word	0x00000060
        /*0920*/ 	.short	0x010a
        /*0922*/ 	.byte	0xff
	.zero		1


	//   ....[129]....
        /*0924*/ 	.word	0x0000c450
        /*0928*/ 	.word	0x00000000
        /*092c*/ 	.word	0x00000068
        /*0930*/ 	.short	0x010a
        /*0932*/ 	.byte	0xff
	.zero		1


	//   ....[130]....
        /*0934*/ 	.word	0x0000c4b0
        /*0938*/ 	.word	0x00000000
        /*093c*/ 	.word	0x00000070
        /*0940*/ 	.short	0x010a
        /*0942*/ 	.byte	0xff
	.zero		1


	//   ....[131]....
        /*0944*/ 	.word	0x0000c510
        /*0948*/ 	.word	0x00000000
        /*094c*/ 	.word	0x00000078
        /*0950*/ 	.short	0x010a
        /*0952*/ 	.byte	0xff
	.zero		1


	//   ....[132]....
        /*0954*/ 	.word	0x0000c570
        /*0958*/ 	.word	0x00000000
        /*095c*/ 	.word	0x00000060
        /*0960*/ 	.short	0x010a
        /*0962*/ 	.byte	0xff
	.zero		1


	//   ....[133]....
        /*0964*/ 	.word	0x0000c5d0
        /*0968*/ 	.word	0x00000000
        /*096c*/ 	.word	0x00000068
        /*0970*/ 	.short	0x010a
        /*0972*/ 	.byte	0xff
	.zero		1


	//   ....[134]....
        /*0974*/ 	.word	0x0000c630
        /*0978*/ 	.word	0x00000000
        /*097c*/ 	.word	0x00000070
        /*0980*/ 	.short	0x010a
        /*0982*/ 	.byte	0xff
	.zero		1


	//   ....[135]....
        /*0984*/ 	.word	0x0000c680
        /*0988*/ 	.word	0x00000003
        /*098c*/ 	.word	0x00000090
        /*0990*/ 	.short	0x010a
        /*0992*/ 	.byte	0xff
	.zero		1


	//   ....[136]....
        /*0994*/ 	.word	0x0000c6d0
        /*0998*/ 	.word	0x00000003
        /*099c*/ 	.word	0x00000040
        /*09a0*/ 	.short	0x010a
        /*09a2*/ 	.byte	0xff
	.zero		1


	//   ....[137]....
        /*09a4*/ 	.word	0x0000c720
        /*09a8*/ 	.word	0x000000a3
        /*09ac*/ 	.word	0x000000b0
        /*09b0*/ 	.short	0x010a
        /*09b2*/ 	.byte	0xff
	.zero		1


	//   ....[138]....
        /*09b4*/ 	.word	0x0000c770
        /*09b8*/ 	.word	0x000000bf
        /*09bc*/ 	.word	0x00000040
        /*09c0*/ 	.short	0x010a
        /*09c2*/ 	.byte	0xff
	.zero		1


	//   ....[139]....
        /*09c4*/ 	.word	0x0000c7c0
        /*09c8*/ 	.word	0x00000000
        /*09cc*/ 	.word	0x00000040
        /*09d0*/ 	.short	0x010a
        /*09d2*/ 	.byte	0xff
	.zero		1


	//   ....[140]....
        /*09d4*/ 	.word	0x0000c810
        /*09d8*/ 	.word	0x00000000
        /*09dc*/ 	.word	0x00000040
        /*09e0*/ 	.short	0x010a
        /*09e2*/ 	.byte	0xff
	.zero		1


	//----- nvinfo : EIATTR_NUM_MBARRIERS
	.align		4
.L_48:
        /*09e4*/ 	.byte	0x03, 0x38
        /*09e6*/ 	.short	0x001f


	//----- nvinfo : EIATTR_EXIT_INSTR_OFFSETS
	.align		4
        /*09e8*/ 	.byte	0x04, 0x1c
        /*09ea*/ 	.short	(.L_50 - .L_49)


	//   ....[0]....
.L_49:
        /*09ec*/ 	.word	0x00002af0


	//   ....[1]....
        /*09f0*/ 	.word	0x00002fe0


	//   ....[2]....
        /*09f4*/ 	.word	0x00003040


	//   ....[3]....
        /*09f8*/ 	.word	0x000041c0


	//   ....[4]....
        /*09fc*/ 	.word	0x00005330


	//   ....[5]....
        /*0a00*/ 	.word	0x00005370


	//   ....[6]....
        /*0a04*/ 	.word	0x0000bc20


	//----- nvinfo : EIATTR_MAX_THREADS
	.align		4
.L_50:
        /*0a08*/ 	.byte	0x04, 0x05
        /*0a0a*/ 	.short	(.L_52 - .L_51)
.L_51:
        /*0a0c*/ 	.word	0x00000100
        /*0a10*/ 	.word	0x00000001
        /*0a14*/ 	.word	0x00000001


	//----- nvinfo : EIATTR_CRS_STACK_SIZE
	.align		4
.L_52:
        /*0a18*/ 	.byte	0x04, 0x1e
        /*0a1a*/ 	.short	(.L_54 - .L_53)
.L_53:
        /*0a1c*/ 	.word	0x00000000


	//----- nvinfo : EIATTR_CBANK_PARAM_SIZE
	.align		4
.L_54:
        /*0a20*/ 	.byte	0x03, 0x19
        /*0a22*/ 	.short	0x0800


	//----- nvinfo : EIATTR_PARAM_CBANK
	.align		4
        /*0a24*/ 	.byte	0x04, 0x0a
        /*0a26*/ 	.short	(.L_56 - .L_55)
	.align		4
.L_55:
        /*0a28*/ 	.word	index@(.nv.constant0._ZN7cutlass13device_kernelINS_4gemm6kernel13GemmUniversalIN4cute5tupleIJiiiiEEENS1_10collective13CollectiveMmaINS1_35MainloopSm100TmaUmmaWarpSpecializedILi4ELi2ELi2ENS5_IJNS4_1CILi2EEESB_NSA_ILi1EEEEEEEENS5_IJNSA_ILi256EEESF_NSA_ILi64EEEEEENS_12float_e5m2_tENS5_IJlSC_lEEESI_SJ_NS4_8TiledMMAINS4_8MMA_AtomIJNS4_10MMA_TraitsINS4_25SM100_MMA_F8F6F4_2x1SM_SSEJSI_SI_fSF_SF_NS4_17integral_constantINS4_4UMMA5MajorELSQ_0EEESR_NSO_INSP_7ScaleInELSS_0EEEST_EEEEEENS4_6LayoutINS5_IJSC_SC_SC_EEENS5_IJNSA_ILi0EEESY_SY_EEEEENS5_IJNS4_10UnderscoreES11_S11_EEEEENS4_28SM100_TMA_2SM_LOAD_MULTICASTENS4_14ComposedLayoutINS4_7SwizzleILi2ELi4ELi3EEENS4_18smem_ptr_flag_bitsILi8EEENSW_INS5_IJNSA_ILi8EEESG_EEENS5_IJSG_SC_EEEEEEEvNS4_8identityENS4_18SM100_TMA_2SM_LOADES1E_vS1F_EENS_8epilogue10collective18CollectiveEpilogueINS1I_23Sm100TmaWarpSpecializedILi4ELi2ELi64ELb0ELb0EEEJNS5_IJNSA_ILi128EEESF_SG_EEENS5_IJNSW_IS1N_SC_EENSW_ISG_SC_EEEEESI_SJ_SI_SJ_NS1I_6fusion15FusionCallbacksIS1M_NS1S_17LinearCombinationISI_fSI_fLNS_15FloatRoundStyleE2EEES1O_S1R_JEEENS4_5SM1004TMEM4LOAD26SM100_TMEM_LOAD_32dp32b64xENS4_13SM90_TMA_LOADES1E_NS4_39AutoVectorizingCopyWithAssumedAlignmentILi128EEENS4_14SM90_TMA_STOREES1E_S24_S24_EEEvvEEEEvNT_6ParamsE)
        /*0a2c*/ 	.short	0x0380
        /*0a2e*/ 	.short	0x0800


	//----- nvinfo : EIATTR_SW_WAR
	.align		4
.L_56:
        /*0a30*/ 	.byte	0x04, 0x36
        /*0a32*/ 	.short	(.L_58 - .L_57)
.L_57:
        /*0a34*/ 	.word	0x00000008
.L_58:


//--------------------- .nv.callgraph             --------------------------
	.section	.nv.callgraph,"",@"SHT_CUDA_CALLGRAPH"
	.align	4
	.sectionentsize	8
	.align		4
        /*0000*/ 	.word	0x00000000
	.align		4
        /*0004*/ 	.word	0xffffffff
	.align		4
        /*0008*/ 	.word	index@(_ZN7cutlass13device_kernelINS_4gemm6kernel13GemmUniversalIN4cute5tupleIJiiiiEEENS1_10collective13CollectiveMmaINS1_35MainloopSm100TmaUmmaWarpSpecializedILi4ELi2ELi2ENS5_IJNS4_1CILi2EEESB_NSA_ILi1EEEEEEEENS5_IJNSA_ILi256EEESF_NSA_ILi64EEEEEENS_12float_e5m2_tENS5_IJlSC_lEEESI_SJ_NS4_8TiledMMAINS4_8MMA_AtomIJNS4_10MMA_TraitsINS4_25SM100_MMA_F8F6F4_2x1SM_SSEJSI_SI_fSF_SF_NS4_17integral_constantINS4_4UMMA5MajorELSQ_0EEESR_NSO_INSP_7ScaleInELSS_0EEEST_EEEEEENS4_6LayoutINS5_IJSC_SC_SC_EEENS5_IJNSA_ILi0EEESY_SY_EEEEENS5_IJNS4_10UnderscoreES11_S11_EEEEENS4_28SM100_TMA_2SM_LOAD_MULTICASTENS4_14ComposedLayoutINS4_7SwizzleILi2ELi4ELi3EEENS4_18smem_ptr_flag_bitsILi8EEENSW_INS5_IJNSA_ILi8EEESG_EEENS5_IJSG_SC_EEEEEEEvNS4_8identityENS4_18SM100_TMA_2SM_LOADES1E_vS1F_EENS_8epilogue10collective18CollectiveEpilogueINS1I_23Sm100TmaWarpSpecializedILi4ELi2ELi64ELb0ELb0EEEJNS5_IJNSA_ILi128EEESF_SG_EEENS5_IJNSW_IS1N_SC_EENSW_ISG_SC_EEEEESI_SJ_SI_SJ_NS1I_6fusion15FusionCallbacksIS1M_NS1S_17LinearCombinationISI_fSI_fLNS_15FloatRoundStyleE2EEES1O_S1R_JEEENS4_5SM1004TMEM4LOAD26SM100_TMEM_LOAD_32dp32b64xENS4_13SM90_TMA_LOADES1E_NS4_39AutoVectorizingCopyWithAssumedAlignmentILi128EEENS4_14SM90_TMA_STOREES1E_S24_S24_EEEvvEEEEvNT_6ParamsE)
	.align		4
        /*000c*/ 	.word	index@(__assertfail)
	.align		4
        /*0010*/ 	.word	0x00000000
	.align		4
        /*0014*/ 	.word	0xfffffffe
	.align		4
        /*0018*/ 	.word	0x00000000
	.align		4
        /*001c*/ 	.word	0xfffffffd
	.align		4
        /*0020*/ 	.word	0x00000000
	.align		4
        /*0024*/ 	.word	0xfffffffc


//--------------------- .nv.constant4             --------------------------
	.section	.nv.constant4,"a",@progbits
	.align	8
	.align		8
.nv.constant4:
        /*0000*/ 	.dword	__assertfail
	.align		8
        /*0008*/ 	.dword	__unnamed_1
	.align		8
        /*0010*/ 	.dword	__unnamed_2
	.align		8
        /*0018*/ 	.dword	__unnamed_3
	.align		8
        /*0020*/ 	.dword	_ZN40_INTERNAL_bb4ecd28_4_k_cu_c8fb49c5_101044cuda3std3__45__cpo5beginE
	.align		8
        /*0028*/ 	.dword	_ZN40_INTERNAL_bb4ecd28_4_k_cu_c8fb49c5_101044cuda3std3__45__cpo3endE
	.align		8
        /*0030*/ 	.dword	_ZN40_INTERNAL_bb4ecd28_4_k_cu_c8fb49c5_101044cuda3std3__45__cpo6cbeginE
	.align		8
        /*0038*/ 	.dword	_ZN40_INTERNAL_bb4ecd28_4_k_cu_c8fb49c5_101044cuda3std3__45__cpo4cendE
	.align		8
        /*0040*/ 	.dword	_ZN40_INTERNAL_bb4ecd28_4_k_cu_c8fb49c5_101044cuda3std3__442_GLOBAL__N__bb4ecd28_4_k_cu_c8fb49c5_101046ignoreE
	.align		8
        /*0048*/ 	.dword	_ZN40_INTERNAL_bb4ecd28_4_k_cu_c8fb49c5_101044cuda3std3__419piecewise_constructE
	.align		8
        /*0050*/ 	.dword	_ZN40_INTERNAL_bb4ecd28_4_k_cu_c8fb49c5_101044cuda3std3__48in_placeE
	.align		8
        /*0058*/ 	.dword	_ZN40_INTERNAL_bb4ecd28_4_k_cu_c8fb49c5_101044cuda3std6ranges3__45__cpo4swapE
	.align		8
        /*0060*/ 	.dword	_ZN40_INTERNAL_bb4ecd28_4_k_cu_c8fb49c5_101044cuda3std6ranges3__45__cpo9iter_moveE
	.align		8
        /*0068*/ 	.dword	_ZN40_INTERNAL_bb4ecd28_4_k_cu_c8fb49c5_101044cute7productE
	.align		8
        /*0070*/ 	.dword	_ZN40_INTERNAL_bb4ecd28_4_k_cu_c8fb49c5_101044cute1_E
	.align		8
        /*0078*/ 	.dword	$str$25
	.align		8
        /*0080*/ 	.dword	$str$26
	.align		8
        /*0088*/ 	.dword	$str$27
	.align		8
        /*0090*/ 	.dword	$str$28


//--------------------- .text._ZN7cutlass13device_kernelINS_4gemm6kernel13GemmUniversalIN4cute5tupleIJiiiiEEENS1_10collective13CollectiveMmaINS1_35MainloopSm100TmaUmmaWarpSpecializedILi4ELi2ELi2ENS5_IJNS4_1CILi2EEESB_NSA_ILi1EEEEEEEENS5_IJNSA_ILi256EEESF_NSA_ILi64EEEEEENS_12float_e5m2_tENS5_IJlSC_lEEESI_SJ_NS4_8TiledMMAINS4_8MMA_AtomIJNS4_10MMA_TraitsINS4_25SM100_MMA_F8F6F4_2x1SM_SSEJSI_SI_fSF_SF_NS4_17integral_constantINS4_4UMMA5MajorELSQ_0EEESR_NSO_INSP_7ScaleInELSS_0EEEST_EEEEEENS4_6LayoutINS5_IJSC_SC_SC_EEENS5_IJNSA_ILi0EEESY_SY_EEEEENS5_IJNS4_10UnderscoreES11_S11_EEEEENS4_28SM100_TMA_2SM_LOAD_MULTICASTENS4_14ComposedLayoutINS4_7SwizzleILi2ELi4ELi3EEENS4_18smem_ptr_flag_bitsILi8EEENSW_INS5_IJNSA_ILi8EEESG_EEENS5_IJSG_SC_EEEEEEEvNS4_8identityENS4_18SM100_TMA_2SM_LOADES1E_vS1F_EENS_8epilogue10collective18CollectiveEpilogueINS1I_23Sm100TmaWarpSpecializedILi4ELi2ELi64ELb0ELb0EEEJNS5_IJNSA_ILi128EEESF_SG_EEENS5_IJNSW_IS1N_SC_EENSW_ISG_SC_EEEEESI_SJ_SI_SJ_NS1I_6fusion15FusionCallbacksIS1M_NS1S_17LinearCombinationISI_fSI_fLNS_15FloatRoundStyleE2EEES1O_S1R_JEEENS4_5SM1004TMEM4LOAD26SM100_TMEM_LOAD_32dp32b64xENS4_13SM90_TMA_LOADES1E_NS4_39AutoVectorizingCopyWithAssumedAlignmentILi128EEENS4_14SM90_TMA_STOREES1E_S24_S24_EEEvvEEEEvNT_6ParamsE --------------------------
	.section	.text._ZN7cutlass13device_kernelINS_4gemm6kernel13GemmUniversalIN4cute5tupleIJiiiiEEENS1_10collective13CollectiveMmaINS1_35MainloopSm100TmaUmmaWarpSpecializedILi4ELi2ELi2ENS5_IJNS4_1CILi2EEESB_NSA_ILi1EEEEEEEENS5_IJNSA_ILi256EEESF_NSA_ILi64EEEEEENS_12float_e5m2_tENS5_IJlSC_lEEESI_SJ_NS4_8TiledMMAINS4_8MMA_AtomIJNS4_10MMA_TraitsINS4_25SM100_MMA_F8F6F4_2x1SM_SSEJSI_SI_fSF_SF_NS4_17integral_constantINS4_4UMMA5MajorELSQ_0EEESR_NSO_INSP_7ScaleInELSS_0EEEST_EEEEEENS4_6LayoutINS5_IJSC_SC_SC_EEENS5_IJNSA_ILi0EEESY_SY_EEEEENS5_IJNS4_10UnderscoreES11_S11_EEEEENS4_28SM100_TMA_2SM_LOAD_MULTICASTENS4_14ComposedLayoutINS4_7SwizzleILi2ELi4ELi3EEENS4_18smem_ptr_flag_bitsILi8EEENSW_INS5_IJNSA_ILi8EEESG_EEENS5_IJSG_SC_EEEEEEEvNS4_8identityENS4_18SM100_TMA_2SM_LOADES1E_vS1F_EENS_8epilogue10collective18CollectiveEpilogueINS1I_23Sm100TmaWarpSpecializedILi4ELi2ELi64ELb0ELb0EEEJNS5_IJNSA_ILi128EEESF_SG_EEENS5_IJNSW_IS1N_SC_EENSW_ISG_SC_EEEEESI_SJ_SI_SJ_NS1I_6fusion15FusionCallbacksIS1M_NS1S_17LinearCombinationISI_fSI_fLNS_15FloatRoundStyleE2EEES1O_S1R_JEEENS4_5SM1004TMEM4LOAD26SM100_TMEM_LOAD_32dp32b64xENS4_13SM90_TMA_LOADES1E_NS4_39AutoVectorizingCopyWithAssumedAlignmentILi128EEENS4_14SM90_TMA_STOREES1E_S24_S24_EEEvvEEEEvNT_6ParamsE,"ax",@progbits
	.align	128
.text._ZN7cutlass13device_kernelINS_4gemm6kernel13GemmUniversalIN4cute5tupleIJiiiiEEENS1_10collective13CollectiveMmaINS1_35MainloopSm100TmaUmmaWarpSpecializedILi4ELi2ELi2ENS5_IJNS4_1CILi2EEESB_NSA_ILi1EEEEEEEENS5_IJNSA_ILi256EEESF_NSA_ILi64EEEEEENS_12float_e5m2_tENS5_IJlSC_lEEESI_SJ_NS4_8TiledMMAINS4_8MMA_AtomIJNS4_10MMA_TraitsINS4_25SM100_MMA_F8F6F4_2x1SM_SSEJSI_SI_fSF_SF_NS4_17integral_constantINS4_4UMMA5MajorELSQ_0EEESR_NSO_INSP_7ScaleInELSS_0EEEST_EEEEEENS4_6LayoutINS5_IJSC_SC_SC_EEENS5_IJNSA_ILi0EEESY_SY_EEEEENS5_IJNS4_10UnderscoreES11_S11_EEEEENS4_28SM100_TMA_2SM_LOAD_MULTICASTENS4_14ComposedLayoutINS4_7SwizzleILi2ELi4ELi3EEENS4_18smem_ptr_flag_bitsILi8EEENSW_INS5_IJNSA_ILi8EEESG_EEENS5_IJSG_SC_EEEEEEEvNS4_8identityENS4_18SM100_TMA_2SM_LOADES1E_vS1F_EENS_8epilogue10collective18CollectiveEpilogueINS1I_23Sm100TmaWarpSpecializedILi4ELi2ELi64ELb0ELb0EEEJNS5_IJNSA_ILi128EEESF_SG_EEENS5_IJNSW_IS1N_SC_EENSW_ISG_SC_EEEEESI_SJ_SI_SJ_NS1I_6fusion15FusionCallbacksIS1M_NS1S_17LinearCombinationISI_fSI_fLNS_15FloatRoundStyleE2EEES1O_S1R_JEEENS4_5SM1004TMEM4LOAD26SM100_TMEM_LOAD_32dp32b64xENS4_13SM90_TMA_LOADES1E_NS4_39AutoVectorizingCopyWithAssumedAlignmentILi128EEENS4_14SM90_TMA_STOREES1E_S24_S24_EEEvvEEEEvNT_6ParamsE:
        .type           _ZN7cutlass13device_kernelINS_4gemm6kernel13GemmUniversalIN4cute5tupleIJiiiiEEENS1_10collective13CollectiveMmaINS1_35MainloopSm100TmaUmmaWarpSpecializedILi4ELi2ELi2ENS5_IJNS4_1CILi2EEESB_NSA_ILi1EEEEEEEENS5_IJNSA_ILi256EEESF_NSA_ILi64EEEEEENS_12float_e5m2_tENS5_IJlSC_lEEESI_SJ_NS4_8TiledMMAINS4_8MMA_AtomIJNS4_10MMA_TraitsINS4_25SM100_MMA_F8F6F4_2x1SM_SSEJSI_SI_fSF_SF_NS4_17integral_constantINS4_4UMMA5MajorELSQ_0EEESR_NSO_INSP_7ScaleInELSS_0EEEST_EEEEEENS4_6LayoutINS5_IJSC_SC_SC_EEENS5_IJNSA_ILi0EEESY_SY_EEEEENS5_IJNS4_10UnderscoreES11_S11_EEEEENS4_28SM100_TMA_2SM_LOAD_MULTICASTENS4_14ComposedLayoutINS4_7SwizzleILi2ELi4ELi3EEENS4_18smem_ptr_flag_bitsILi8EEENSW_INS5_IJNSA_ILi8EEESG_EEENS5_IJSG_SC_EEEEEEEvNS4_8identityENS4_18SM100_TMA_2SM_LOADES1E_vS1F_EENS_8epilogue10collective18CollectiveEpilogueINS1I_23Sm100TmaWarpSpecializedILi4ELi2ELi64ELb0ELb0EEEJNS5_IJNSA_ILi128EEESF_SG_EEENS5_IJNSW_IS1N_SC_EENSW_ISG_SC_EEEEESI_SJ_SI_SJ_NS1I_6fusion15FusionCallbacksIS1M_NS1S_17LinearCombinationISI_fSI_fLNS_15FloatRoundStyleE2EEES1O_S1R_JEEENS4_5SM1004TMEM4LOAD26SM100_TMEM_LOAD_32dp32b64xENS4_13SM90_TMA_LOADES1E_NS4_39AutoVectorizingCopyWithAssumedAlignmentILi128EEENS4_14SM90_TMA_STOREES1E_S24_S24_EEEvvEEEEvNT_6ParamsE,@function
        .size           _ZN7cutlass13device_kernelINS_4gemm6kernel13GemmUniversalIN4cute5tupleIJiiiiEEENS1_10collective13CollectiveMmaINS1_35MainloopSm100TmaUmmaWarpSpecializedILi4ELi2ELi2ENS5_IJNS4_1CILi2EEESB_NSA_ILi1EEEEEEEENS5_IJNSA_ILi256EEESF_NSA_ILi64EEEEEENS_12float_e5m2_tENS5_IJlSC_lEEESI_SJ_NS4_8TiledMMAINS4_8MMA_AtomIJNS4_10MMA_TraitsINS4_25SM100_MMA_F8F6F4_2x1SM_SSEJSI_SI_fSF_SF_NS4_17integral_constantINS4_4UMMA5MajorELSQ_0EEESR_NSO_INSP_7ScaleInELSS_0EEEST_EEEEEENS4_6LayoutINS5_IJSC_SC_SC_EEENS5_IJNSA_ILi0EEESY_SY_EEEEENS5_IJNS4_10UnderscoreES11_S11_EEEEENS4_28SM100_TMA_2SM_LOAD_MULTICASTENS4_14ComposedLayoutINS4_7SwizzleILi2ELi4ELi3EEENS4_18smem_ptr_flag_bitsILi8EEENSW_INS5_IJNSA_ILi8EEESG_EEENS5_IJSG_SC_EEEEEEEvNS4_8identityENS4_18SM100_TMA_2SM_LOADES1E_vS1F_EENS_8epilogue10collective18CollectiveEpilogueINS1I_23Sm100TmaWarpSpecializedILi4ELi2ELi64ELb0ELb0EEEJNS5_IJNSA_ILi128EEESF_SG_EEENS5_IJNSW_IS1N_SC_EENSW_ISG_SC_EEEEESI_SJ_SI_SJ_NS1I_6fusion15FusionCallbacksIS1M_NS1S_17LinearCombinationISI_fSI_fLNS_15FloatRoundStyleE2EEES1O_S1R_JEEENS4_5SM1004TMEM4LOAD26SM100_TMEM_LOAD_32dp32b64xENS4_13SM90_TMA_LOADES1E_NS4_39AutoVectorizingCopyWithAssumedAlignmentILi128EEENS4_14SM90_TMA_STOREES1E_S24_S24_EEEvvEEEEvNT_6ParamsE,(.L_x_188 - _ZN7cutlass13device_kernelINS_4gemm6kernel13GemmUniversalIN4cute5tupleIJiiiiEEENS1_10collective13CollectiveMmaINS1_35MainloopSm100TmaUmmaWarpSpecializedILi4ELi2ELi2ENS5_IJNS4_1CILi2EEESB_NSA_ILi1EEEEEEEENS5_IJNSA_ILi256EEESF_NSA_ILi64EEEEEENS_12float_e5m2_tENS5_IJlSC_lEEESI_SJ_NS4_8TiledMMAINS4_8MMA_AtomIJNS4_10MMA_TraitsINS4_25SM100_MMA_F8F6F4_2x1SM_SSEJSI_SI_fSF_SF_NS4_17integral_constantINS4_4UMMA5MajorELSQ_0EEESR_NSO_INSP_7ScaleInELSS_0EEEST_EEEEEENS4_6LayoutINS5_IJSC_SC_SC_EEENS5_IJNSA_ILi0EEESY_SY_EEEEENS5_IJNS4_10UnderscoreES11_S11_EEEEENS4_28SM100_TMA_2SM_LOAD_MULTICASTENS4_14ComposedLayoutINS4_7SwizzleILi2ELi4ELi3EEENS4_18smem_ptr_flag_bitsILi8EEENSW_INS5_IJNSA_ILi8EEESG_EEENS5_IJSG_SC_EEEEEEEvNS4_8identityENS4_18SM100_TMA_2SM_LOADES1E_vS1F_EENS_8epilogue10collective18CollectiveEpilogueINS1I_23Sm100TmaWarpSpecializedILi4ELi2ELi64ELb0ELb0EEEJNS5_IJNSA_ILi128EEESF_SG_EEENS5_IJNSW_IS1N_SC_EENSW_ISG_SC_EEEEESI_SJ_SI_SJ_NS1I_6fusion15FusionCallbacksIS1M_NS1S_17LinearCombinationISI_fSI_fLNS_15FloatRoundStyleE2EEES1O_S1R_JEEENS4_5SM1004TMEM4LOAD26SM100_TMEM_LOAD_32dp32b64xENS4_13SM90_TMA_LOADES1E_NS4_39AutoVectorizingCopyWithAssumedAlignmentILi128EEENS4_14SM90_TMA_STOREES1E_S24_S24_EEEvvEEEEvNT_6ParamsE)
        .other          _ZN7cutlass13device_kernelINS_4gemm6kernel13GemmUniversalIN4cute5tupleIJiiiiEEENS1_10collective13CollectiveMmaINS1_35MainloopSm100TmaUmmaWarpSpecializedILi4ELi2ELi2ENS5_IJNS4_1CILi2EEESB_NSA_ILi1EEEEEEEENS5_IJNSA_ILi256EEESF_NSA_ILi64EEEEEENS_12float_e5m2_tENS5_IJlSC_lEEESI_SJ_NS4_8TiledMMAINS4_8MMA_AtomIJNS4_10MMA_TraitsINS4_25SM100_MMA_F8F6F4_2x1SM_SSEJSI_SI_fSF_SF_NS4_17integral_constantINS4_4UMMA5MajorELSQ_0EEESR_NSO_INSP_7ScaleInELSS_0EEEST_EEEEEENS4_6LayoutINS5_IJSC_SC_SC_EEENS5_IJNSA_ILi0EEESY_SY_EEEEENS5_IJNS4_10UnderscoreES11_S11_EEEEENS4_28SM100_TMA_2SM_LOAD_MULTICASTENS4_14ComposedLayoutINS4_7SwizzleILi2ELi4ELi3EEENS4_18smem_ptr_flag_bitsILi8EEENSW_INS5_IJNSA_ILi8EEESG_EEENS5_IJSG_SC_EEEEEEEvNS4_8identityENS4_18SM100_TMA_2SM_LOADES1E_vS1F_EENS_8epilogue10collective18CollectiveEpilogueINS1I_23Sm100TmaWarpSpecializedILi4ELi2ELi64ELb0ELb0EEEJNS5_IJNSA_ILi128EEESF_SG_EEENS5_IJNSW_IS1N_SC_EENSW_ISG_SC_EEEEESI_SJ_SI_SJ_NS1I_6fusion15FusionCallbacksIS1M_NS1S_17LinearCombinationISI_fSI_fLNS_15FloatRoundStyleE2EEES1O_S1R_JEEENS4_5SM1004TMEM4LOAD26SM100_TMEM_LOAD_32dp32b64xENS4_13SM90_TMA_LOADES1E_NS4_39AutoVectorizingCopyWithAssumedAlignmentILi128EEENS4_14SM90_TMA_STOREES1E_S24_S24_EEEvvEEEEvNT_6ParamsE,@"STO_CUDA_ENTRY STV_DEFAULT"
_ZN7cutlass13device_kernelINS_4gemm6kernel13GemmUniversalIN4cute5tupleIJiiiiEEENS1_10collective13CollectiveMmaINS1_35MainloopSm100TmaUmmaWarpSpecializedILi4ELi2ELi2ENS5_IJNS4_1CILi2EEESB_NSA_ILi1EEEEEEEENS5_IJNSA_ILi256EEESF_NSA_ILi64EEEEEENS_12float_e5m2_tENS5_IJlSC_lEEESI_SJ_NS4_8TiledMMAINS4_8MMA_AtomIJNS4_10MMA_TraitsINS4_25SM100_MMA_F8F6F4_2x1SM_SSEJSI_SI_fSF_SF_NS4_17integral_constantINS4_4UMMA5MajorELSQ_0EEESR_NSO_INSP_7ScaleInELSS_0EEEST_EEEEEENS4_6LayoutINS5_IJSC_SC_SC_EEENS5_IJNSA_ILi0EEESY_SY_EEEEENS5_IJNS4_10UnderscoreES11_S11_EEEEENS4_28SM100_TMA_2SM_LOAD_MULTICASTENS4_14ComposedLayoutINS4_7SwizzleILi2ELi4ELi3EEENS4_18smem_ptr_flag_bitsILi8EEENSW_INS5_IJNSA_ILi8EEESG_EEENS5_IJSG_SC_EEEEEEEvNS4_8identityENS4_18SM100_TMA_2SM_LOADES1E_vS1F_EENS_8epilogue10collective18CollectiveEpilogueINS1I_23Sm100TmaWarpSpecializedILi4ELi2ELi64ELb0ELb0EEEJNS5_IJNSA_ILi128EEESF_SG_EEENS5_IJNSW_IS1N_SC_EENSW_ISG_SC_EEEEESI_SJ_SI_SJ_NS1I_6fusion15FusionCallbacksIS1M_NS1S_17LinearCombinationISI_fSI_fLNS_15FloatRoundStyleE2EEES1O_S1R_JEEENS4_5SM1004TMEM4LOAD26SM100_TMEM_LOAD_32dp32b64xENS4_13SM90_TMA_LOADES1E_NS4_39AutoVectorizingCopyWithAssumedAlignmentILi128EEENS4_14SM90_TMA_STOREES1E_S24_S24_EEEvvEEEEvNT_6ParamsE:
[----:B------:R-:W1:Y:S01]  /*0000*/  LDC R1, c[0x0][0x37c] ;  /* 0x0000df00ff017b82 */ /* 0x000e620000000800 */
[----:B------:R-:W2:Y:S01]  /*0010*/  S2R R172, SR_TID.X ;  /* 0x0000000000ac7919 */ /* 0x000ea20000002100 */
[----:B------:R-:W3:Y:S06]  /*0020*/  LDCU.64 UR8, c[0x0][0x890] ;  /* 0x00011200ff0877ac */ /* 0x000eec0008000a00 */
[----:B------:R-:W4:Y:S01]  /*0030*/  S2UR UR45, SR_CgaCtaId ;  /* 0x00000000002d79c3 */ /* 0x000f220000008800 */
[----:B------:R-:W-:Y:S02]  /*0040*/  PRMT R158, RZ, 0x7610, R158 ;  /* 0x00007610ff9e7816 */ /* 0x000fe4000000009e */
[----:B------:R-:W-:Y:S01]  /*0050*/  ELECT P1, URZ, PT ;  /* 0x0000000000ff782f */ /* 0x000fe20003820000 */
[----:B---3--:R-:W-:-:S04]  /*0060*/  UISETP.NE.U32.AND UP0, UPT, UR8, URZ, UPT ;  /* 0x000000ff0800728c */ /* 0x008fc8000bf05070 */
[----:B------:R-:W-:Y:S02]  /*0070*/  UISETP.NE.AND.EX UP0, UPT, UR9, URZ, UPT, UP0 ;  /* 0x000000ff0900728c */ /* 0x000fe4000bf05300 */
[----:B----4-:R-:W-:Y:S02]  /*0080*/  ULOP3.LUT UR33, UR45, 0x1, URZ, 0xc0, !UPT ;  /* 0x000000012d217892 */ /* 0x010fe4000f8ec0ff */
[----:B------:R-:W-:Y:S01]  /*0090*/  ULOP3.LUT UR34, UR45, 0x1, URZ, 0x3c, !UPT ;  /* 0x000000012d227892 */ /* 0x000fe2000f8e3cff */
[----:B--2---:R-:W-:-:S05]  /*00a0*/  SHF.R.U32.HI R159, RZ, 0x5, R172 ;  /* 0x00000005ff9f7819 */ /* 0x004fca00000116ac */
[----:B------:R-:W2:Y:S02]  /*00b0*/  SHFL.IDX PT, R0, R159, RZ, 0x1f ;  /* 0x00001fff9f007589 */ /* 0x000ea400000e0000 */
[----:B--2---:R-:W-:Y:S01]  /*00c0*/  R2UR UR17, R0 ;  /* 0x00000000001172ca */ /* 0x004fe200000e0000 */
[----:B-1----:R-:W-:-:S14]  /*00d0*/  BRA.U UP0, `(.L_x_0) ;  /* 0x0000000100307547 */ /* 0x002fdc000b800000 */
[----:B------:R-:W1:Y:S02]  /*00e0*/  LDCU.64 UR4, c[0x0][0x888] ;  /* 0x00011100ff0477ac */ /* 0x000e640008000a00 */
[----:B-1----:R-:W-:-:S04]  /*00f0*/  UISETP.NE.U32.AND UP0, UPT, UR4, URZ, UPT ;  /* 0x000000ff0400728c */ /* 0x002fc8000bf05070 */
[----:B------:R-:W-:-:S09]  /*0100*/  UISETP.NE.AND.EX UP0, UPT, UR5, URZ, UPT, UP0 ;  /* 0x000000ff0500728c */ /* 0x000fd2000bf05300 */
[----:B------:R-:W-:Y:S05]  /*0110*/  BRA.U !UP0, `(.L_x_1) ;  /* 0x0000000108147547 */ /* 0x000fea000b800000 */
[----:B------:R-:W1:Y:S01]  /*0120*/  LDC.64 R2, c[0x0][0x888] ;  /* 0x00022200ff027b82 */ /* 0x000e620000000a00 */
[----:B------:R-:W1:Y:S02]  /*0130*/  LDCU.64 UR4, c[0x0][0x358] ;  /* 0x00006b00ff0477ac */ /* 0x000e640008000a00 */
[----:B-1----:R1:W5:Y:S01]  /*0140*/  LDG.E R73, desc[UR4][R2.64] ;  /* 0x0000000402497981 */ /* 0x002362000c1e1900 */
[----:B------:R-:W-:Y:S01]  /*0150*/  HFMA2 R158, -RZ, RZ, 0, 5.9604644775390625e-08 ;  /* 0x00000001ff9e7431 */ /* 0x000fe200000001ff */
[----:B------:R-:W-:Y:S05]  /*0160*/  BRA `(.L_x_0) ;  /* 0x00000000000c7947 */ /* 0x000fea0003800000 */
.L_x_1:
[----:B------:R-:W1:Y:S01]  /*0170*/  LDCU UR4, c[0x0][0x880] ;  /* 0x00011000ff0477ac */ /* 0x000e620008000800 */
[----:B------:R-:W-:Y:S01]  /*0180*/  HFMA2 R158, -RZ, RZ, 0, 5.9604644775390625e-08 ;  /* 0x00000001ff9e7431 */ /* 0x000fe200000001ff */
[----:B-1----:R-:W-:-:S07]  /*0190*/  MOV R73, UR4 ;  /* 0x0000000400497c02 */ /* 0x002fce0008000f00 */
.L_x_0:
[----:B------:R-:W2:Y:S02]  /*01a0*/  LDCU.64 UR4, c[0x0][0x8b0] ;  /* 0x00011600ff0477ac */ /* 0x000ea40008000a00 */
[----:B--2---:R-:W-:-:S04]  /*01b0*/  UISETP.NE.U32.AND UP0, UPT, UR4, URZ, UPT ;  /* 0x000000ff0400728c */ /* 0x004fc8000bf05070 */
[----:B------:R-:W-:-:S09]  /*01c0*/  UISETP.NE.AND.EX UP0, UPT, UR5, URZ, UPT, UP0 ;  /* 0x000000ff0500728c */ /* 0x000fd2000bf05300 */
[----:B------:R-:W-:Y:S05]  /*01d0*/  BRA.U UP0, `(.L_x_2) ;  /* 0x0000000100287547 */ /* 0x000fea000b800000 */
[----:B------:R-:W2:Y:S02]  /*01e0*/  LDCU.64 UR4, c[0x0][0x8a8] ;  /* 0x00011500ff0477ac */ /* 0x000ea40008000a00 */
[----:B--2---:R-:W-:-:S04]  /*01f0*/  UISETP.NE.U32.AND UP0, UPT, UR4, URZ, UPT ;  /* 0x000000ff0400728c */ /* 0x004fc8000bf05070 */
[----:B------:R-:W-:-:S09]  /*0200*/  UISETP.NE.AND.EX UP0, UPT, UR5, URZ, UPT, UP0 ;  /* 0x000000ff0500728c */ /* 0x000fd2000bf05300 */
[----:B------:R-:W-:Y:S05]  /*0210*/  BRA.U !UP0, `(.L_x_3) ;  /* 0x0000000108107547 */ /* 0x000fea000b800000 */
[----:B------:R-:W2:Y:S01]  /*0220*/  LDC.64 R70, c[0x0][0x8a8] ;  /* 0x00022a00ff467b82 */ /* 0x000ea20000000a00 */
[----:B------:R-:W2:Y:S02]  /*0230*/  LDCU.64 UR4, c[0x0][0x358] ;  /* 0x00006b00ff0477ac */ /* 0x000ea40008000a00 */
[----:B--2---:R2:W5:Y:S01]  /*0240*/  LDG.E R70, desc[UR4][R70.64] ;  /* 0x0000000446467981 */ /* 0x004562000c1e1900 */
[----:B------:R-:W-:Y:S05]  /*0250*/  BRA `(.L_x_2) ;  /* 0x0000000000087947 */ /* 0x000fea0003800000 */
.L_x_3:
[----:B------:R-:W2:Y:S02]  /*0260*/  LDCU UR4, c[0x0][0x8a0] ;  /* 0x00011400ff0477ac */ /* 0x000ea40008000800 */
[----:B--2---:R-:W-:Y:S02]  /*0270*/  MOV R70, UR4 ;  /* 0x0000000400467c02 */ /* 0x004fe40008000f00 */
.L_x_2:
[----:B------:R-:W-:Y:S01]  /*0280*/  IMAD.U32 R0, RZ, RZ, UR17 ;  /* 0x00000011ff007e24 */ /* 0x000fe2000f8e00ff */
[----:B------:R-:W-:Y:S04]  /*0290*/  BSSY.RECONVERGENT B0, `(.L_x_4) ;  /* 0x000000c000007945 */ /* 0x000fe80003800200 */
[C---:B------:R-:W-:Y:S02]  /*02a0*/  ISETP.NE.OR P2, PT, R0.reuse, 0x1, !P1 ;  /* 0x000000010000780c */ /* 0x040fe40004f45670 */
[----:B------:R-:W-:-:S11]  /*02b0*/  ISETP.NE.OR P0, PT, R0, 0x3, !P1 ;  /* 0x000000030000780c */ /* 0x000fd60004f05670 */
[----:B------:R-:W-:Y:S05]  /*02c0*/  @P2 BRA `(.L_x_5) ;  /* 0x0000000000202947 */ /* 0x000fea0003800000 */
[----:B------:R-:W3:Y:S02]  /*02d0*/  LDCU.64 UR4, c[0x0][0x348] ;  /* 0x00006900ff0477ac */ /* 0x000ee40008000a00 */
[----:B---3--:R-:W-:Y:S02]  /*02e0*/  UIADD3 UR6, UP1, UPT, UR4, 0x80, URZ ;  /* 0x0000008004067890 */ /* 0x008fe4000ff3e0ff */
[----:B------:R-:W-:Y:S02]  /*02f0*/  UIADD3 UR4, UP0, UPT, UR4, 0x180, URZ ;  /* 0x0000018004047890 */ /* 0x000fe4000ff1e0ff */
[----:B------:R-:W-:Y:S02]  /*0300*/  UIADD3.X UR7, UPT, UPT, URZ, UR5, URZ, UP1, !UPT ;  /* 0x00000005ff077290 */ /* 0x000fe40008ffe4ff */
[----:B------:R-:W-:-:S07]  /*0310*/  UIADD3.X UR5, UPT, UPT, URZ, UR5, URZ, UP0, !UPT ;  /* 0x00000005ff057290 */ /* 0x000fce00087fe4ff */
[----:B------:R3:W-:Y:S02]  /*0320*/  UTMACCTL.PF [UR6] ;  /* 0x00000000060079b9 */ /* 0x0007e40008040000 */
[----:B------:R3:W-:Y:S02]  /*0330*/  UTMACCTL.PF [UR4] ;  /* 0x00000000040079b9 */ /* 0x0007e40008040000 */
[----:B---3--:R-:W-:Y:S01]  /*0340*/  NOP ;  /* 0x0000000000007918 */ /* 0x008fe20000000000 */
.L_x_5:
[----:B------:R-:W-:Y:S05]  /*0350*/  BSYNC.RECONVERGENT B0 ;  /* 0x0000000000007941 */ /* 0x000fea0003800200 */
.L_x_4:
[----:B------:R-:W-:Y:S04]  /*0360*/  BSSY.RECONVERGENT B0, `(.L_x_6) ;  /* 0x000000a000007945 */ /* 0x000fe80003800200 */
        /* <DEDUP_REMOVED lines=9> */
.L_x_7:
[----:B------:R-:W-:Y:S05]  /*0400*/  BSYNC.RECONVERGENT B0 ;  /* 0x0000000000007941 */ /* 0x000fea0003800200 */
.L_x_6:
[----:B------:R-:W3:Y:S01]  /*0410*/  LDCU.64 UR4, c[0x0][0x888] ;  /* 0x00011100ff0477ac */ /* 0x000ee20008000a00 */
[----:B------:R-:W-:Y:S02]  /*0420*/  UISETP.EQ.U32.AND UP1, UPT, UR8, URZ, UPT ;  /* 0x000000ff0800728c */ /* 0x000fe4000bf22070 */
[----:B------:R-:W-:Y:S02]  /*0430*/  UPLOP3.LUT UP3, UPT, UPT, UPT, UPT, 0x80, 0x8 ;  /* 0x000000000008789c */ /* 0x000fe40003f6f070 */
[----:B---3--:R-:W-:-:S04]  /*0440*/  UISETP.NE.U32.AND UP0, UPT, UR4, URZ, UPT ;  /* 0x000000ff0400728c */ /* 0x008fc8000bf05070 */
[----:B------:R-:W-:-:S04]  /*0450*/  UISETP.NE.AND.EX UP0, UPT, UR5, URZ, UPT, UP0 ;  /* 0x000000ff0500728c */ /* 0x000fc8000bf05300 */
[----:B------:R-:W-:-:S04]  /*0460*/  UISETP.EQ.OR.EX UP2, UPT, UR9, URZ, !UP0, UP1 ;  /* 0x000000ff0900728c */ /* 0x000fc8000c742710 */
[----:B------:R-:W-:-:S06]  /*0470*/  UP2UR UR4, UPR, URZ, 0x4 ;  /* 0x00000004ff047883 */ /* 0x000fcc0008000000 */
[----:B------:R-:W-:Y:S01]  /*0480*/  MOV R162, UR4 ;  /* 0x0000000400a27c02 */ /* 0x000fe20008000f00 */
[----:B------:R-:W-:Y:S06]  /*0490*/  BRA.U !UP2, `(.L_x_8) ;  /* 0x000000010a207547 */ /* 0x000fec000b800000 */
[----:B------:R-:W-:Y:S01]  /*04a0*/  UISETP.NE.U32.AND UP1, UPT, UR8, URZ, UPT ;  /* 0x000000ff0800728c */ /* 0x000fe2000bf25070 */
[----:B-----5:R-:W-:Y:S01]  /*04b0*/  FSETP.NEU.AND P0, PT, R73, RZ, PT ;  /* 0x000000ff4900720b */ /* 0x020fe20003f0d000 */
[----:B------:R-:W-:Y:S02]  /*04c0*/  USEL UR4, URZ, 0xffffffff, UP0 ;  /* 0xffffffffff047887 */ /* 0x000fe40008000000 */
[----:B------:R-:W-:-:S10]  /*04d0*/  UISETP.NE.AND.EX UP1, UPT, UR9, URZ, UPT, UP1 ;  /* 0x000000ff0900728c */ /* 0x000fd4000bf25310 */
[----:B------:R-:W-:Y:S01]  /*04e0*/  VOTEU.ANY UP0, P0 ;  /* 0x0000000000ff7886 */ /* 0x000fe20000000100 */
[----:B------:R-:W-:-:S04]  /*04f0*/  @!UP1 USEL UR4, URZ, 0xffffffff, UP0 ;  /* 0xffffffffff049887 */ /* 0x000fc80008000000 */
[----:B------:R-:W-:-:S04]  /*0500*/  ULOP3.LUT UR4, UR4, 0x1, URZ, 0xc0, !UPT ;  /* 0x0000000104047892 */ /* 0x000fc8000f8ec0ff */
[----:B------:R-:W-:-:S11]  /*0510*/  UISETP.NE.U32.AND UP3, UPT, UR4, 0x1, UPT ;  /* 0x000000010400788c */ /* 0x000fd6000bf65070 */
.L_x_8:
[----:B------:R-:W3:Y:S01]  /*0520*/  SHFL.IDX PT, R0, R159, RZ, 0x1f ;  /* 0x00001fff9f007589 */ /* 0x000ee200000e0000 */
[----:B------:R-:W-:-:S04]  /*0530*/  UISETP.NE.AND UP0, UPT, UR17, 0x2, UPT ;  /* 0x000000021100788c */ /* 0x000fc8000bf05270 */
[----:B------:R-:W-:Y:S02]  /*0540*/  UISETP.EQ.AND UP1, UPT, UR33, URZ, !UP0 ;  /* 0x000000ff2100728c */ /* 0x000fe4000c722270 */
[----:B------:R-:W-:-:S04]  /*0550*/  USEL UR41, URZ, 0x1, UP0 ;  /* 0x00000001ff297887 */ /* 0x000fc80008000000 */
[----:B------:R-:W-:Y:S02]  /*0560*/  PLOP3.LUT P3, PT, P1, PT, UP1, 0x80, 0x8 ;  /* 0x000000000008781c */ /* 0x000fe40000f6f018 */
[----:B---3--:R-:W-:-:S13]  /*0570*/  ISETP.NE.AND P0, PT, R0, RZ, PT ;  /* 0x000000ff0000720c */ /* 0x008fda0003f05270 */
[----:B------:R-:W-:Y:S05]  /*0580*/  @P0 BRA `(.L_x_9) ;  /* 0x0000000000540947 */ /* 0x000fea0003800000 */
[----:B------:R-:W-:Y:S01]  /*0590*/  UMOV UR4, 0x400 ;  /* 0x0000040000047882 */ /* 0x000fe20000000000 */
[----:B------:R-:W-:Y:S01]  /*05a0*/  UMOV UR8, 0x1 ;  /* 0x0000000100087882 */ /* 0x000fe20000000000 */
[----:B------:R-:W-:Y:S01]  /*05b0*/  UMOV UR6, 0x2 ;  /* 0x0000000200067882 */ /* 0x000fe20000000000 */
[----:B------:R-:W-:Y:S02]  /*05c0*/  ULEA UR4, UR45, UR4, 0x18 ;  /* 0x000000042d047291 */ /* 0x000fe4000f8ec0ff */
[----:B------:R-:W-:-:S04]  /*05d0*/  UIADD3 UR8, UPT, UPT, -UR8, 0x100000, URZ ;  /* 0x0010000008087890 */ /* 0x000fc8000fffe1ff */
[----:B------:R-:W-:Y:S02]  /*05e0*/  USHF.L.U32 UR9, UR8, 0xb, URZ ;  /* 0x0000000b08097899 */ /* 0x000fe400080006ff */
[----:B------:R-:W-:Y:S02]  /*05f0*/  USHF.L.U32 UR8, UR8, 0x1, URZ ;  /* 0x0000000108087899 */ /* 0x000fe400080006ff */
[----:B------:R-:W-:-:S04]  /*0600*/  UIADD3 UR6, UPT, UPT, -UR6, 0x100000, URZ ;  /* 0x0010000006067890 */ /* 0x000fc8000fffe1ff */
[----:B------:R-:W-:Y:S02]  /*0610*/  USHF.L.U32 UR7, UR6, 0xb, URZ ;  /* 0x0000000b06077899 */ /* 0x000fe400080006ff */
[----:B------:R-:W-:Y:S01]  /*0620*/  USHF.L.U32 UR6, UR6, 0x1, URZ ;  /* 0x0000000106067899 */ /* 0x000fe200080006ff */
[----:B------:R-:W-:Y:S01]  /*0630*/  ELECT P0, URZ, PT ;  /* 0x0000000000ff782f */ /* 0x000fe20003800000 */
[----:B------:R-:W3:Y:S02]  /*0640*/  FENCE.VIEW.ASYNC.S ;  /* 0x00000000000073c6 */ /* 0x000ee40000000000 */
[----:B---3--:R3:W4:Y:S08]  /*0650*/  SYNCS.EXCH.64 URZ, [UR4], UR8 ;  /* 0x0000000804ff75b2 */ /* 0x0087300008000100 */
[----:B------:R3:W1:Y:S01]  /*0660*/  SYNCS.EXCH.64 URZ, [UR4+0x20], UR6 ;  /* 0x0000200604ff75b2 */ /* 0x0006620008000100 */
[----:B------:R3:W1:Y:S01]  /*0670*/  SYNCS.EXCH.64 URZ, [UR4+0x8], UR8 ;  /* 0x0000080804ff75b2 */ /* 0x0006620008000100 */
[----:B------:R3:W1:Y:S01]  /*0680*/  SYNCS.EXCH.64 URZ, [UR4+0x28], UR6 ;  /* 0x0000280604ff75b2 */ /* 0x0006620008000100 */
[----:B------:R3:W1:Y:S01]  /*0690*/  SYNCS.EXCH.64 URZ, [UR4+0x10], UR8 ;  /* 0x0000100804ff75b2 */ /* 0x0006620008000100 */
[----:B------:R3:W1:Y:S01]  /*06a0*/  SYNCS.EXCH.64 URZ, [UR4+0x30], UR6 ;  /* 0x0000300604ff75b2 */ /* 0x0006620008000100 */
[----:B------:R3:W1:Y:S01]  /*06b0*/  SYNCS.EXCH.64 URZ, [UR4+0x18], UR8 ;  /* 0x0000180804ff75b2 */ /* 0x0006620008000100 */
[----:B------:R3:W1:Y:S01]  /*06c0*/  SYNCS.EXCH.64 URZ, [UR4+0x38], UR6 ;  /* 0x0000380604ff75b2 */ /* 0x0006620008000100 */
[----:B------:R-:W-:Y:S01]  /*06d0*/  NOP ;  /* 0x0000000000007918 */ /* 0x000fe20000000000 */
.L_x_9:
[----:B------:R-:W2:Y:S01]  /*06e0*/  SHFL.IDX PT, R0, R159, RZ, 0x1f ;  /* 0x00001fff9f007589 */ /* 0x000ea200000e0000 */
[----:B------:R-:W-:Y:S01]  /*06f0*/  NOP ;  /* 0x0000000000007918 */ /* 0x000fe20000000000 */
[----:B--2---:R-:W-:-:S13]  /*0700*/  ISETP.NE.AND P0, PT, R0, 0x1, PT ;  /* 0x000000010000780c */ /* 0x004fda0003f05270 */
[----:B------:R-:W-:Y:S05]  /*0710*/  @P0 BRA `(.L_x_10) ;  /* 0x0000000000540947 */ /* 0x000fea0003800000 */
[----:B---3--:R-:W-:Y:S01]  /*0720*/  UMOV UR4, 0x400 ;  /* 0x0000040000047882 */ /* 0x008fe20000000000 */
        /* <DEDUP_REMOVED lines=10> */
[----:B------:R-:W2:Y:S02]  /*07d0*/  FENCE.VIEW.ASYNC.S ;  /* 0x00000000000073c6 */ /* 0x000ea40000000000 */
[----:B--2---:R2:W3:Y:S08]  /*07e0*/  SYNCS.EXCH.64 URZ, [UR4+0x40], UR8 ;  /* 0x0000400804ff75b2 */ /* 0x0044f00008000100 */
        /* <DEDUP_REMOVED lines=8> */
.L_x_10:
[----:B------:R-:W4:Y:S01]  /*0870*/  SHFL.IDX PT, R0, R159, RZ, 0x1f ;  /* 0x00001fff9f007589 */ /* 0x000f2200000e0000 */
[----:B------:R-:W-:Y:S01]  /*0880*/  NOP ;  /* 0x0000000000007918 */ /* 0x000fe20000000000 */
[----:B----4-:R-:W-:-:S13]  /*0890*/  ISETP.NE.AND P0, PT, R0, 0x3, PT ;  /* 0x000000030000780c */ /* 0x010fda0003f05270 */
[----:B------:R-:W-:Y:S05]  /*08a0*/  @P0 BRA `(.L_x_11) ;  /* 0x00000000002c0947 */ /* 0x000fea0003800000 */
[----:B--23--:R-:W-:Y:S01]  /*08b0*/  UMOV UR6, 0x400 ;  /* 0x0000040000067882 */ /* 0x00cfe20000000000 */
[----:B------:R-:W-:Y:S01]  /*08c0*/  UMOV UR4, 0x20 ;  /* 0x0000002000047882 */ /* 0x000fe20000000000 */
[----:B------:R-:W-:Y:S02]  /*08d0*/  ULEA UR6, UR45, UR6, 0x18 ;  /* 0x000000062d067291 */ /* 0x000fe4000f8ec0ff */
[----:B------:R-:W-:-:S04]  /*08e0*/  UIADD3 UR4, UPT, UPT, -UR4, 0x100000, URZ ;  /* 0x0010000004047890 */ /* 0x000fc8000fffe1ff */
[----:B------:R-:W-:Y:S02]  /*08f0*/  USHF.L.U32 UR5, UR4, 0xb, URZ ;  /* 0x0000000b04057899 */ /* 0x000fe400080006ff */
[----:B------:R-:W-:Y:S01]  /*0900*/  USHF.L.U32 UR4, UR4, 0x1, URZ ;  /* 0x0000000104047899 */ /* 0x000fe200080006ff */
[----:B------:R-:W-:Y:S01]  /*0910*/  ELECT P0, URZ, PT ;  /* 0x0000000000ff782f */ /* 0x000fe20003800000 */
[----:B------:R-:W2:Y:S10]  /*0920*/  FENCE.VIEW.ASYNC.S ;  /* 0x00000000000073c6 */ /* 0x000eb40000000000 */
[----:B--2---:R4:W2:Y:S01]  /*0930*/  SYNCS.EXCH.64 URZ, [UR6+0x80], UR4 ;  /* 0x0000800406ff75b2 */ /* 0x0048a20008000100 */
[----:B------:R4:W3:Y:S02]  /*0940*/  SYNCS.EXCH.64 URZ, [UR6+0x88], UR4 ;  /* 0x0000880406ff75b2 */ /* 0x0008e40008000100 */
[----:B----4-:R-:W-:Y:S01]  /*0950*/  NOP ;  /* 0x0000000000007918 */ /* 0x010fe20000000000 */
.L_x_11:
[----:B------:R-:W4:Y:S01]  /*0960*/  SHFL.IDX PT, R0, R159, RZ, 0x1f ;  /* 0x00001fff9f007589 */ /* 0x000f2200000e0000 */
[----:B------:R-:W-:Y:S01]  /*0970*/  NOP ;  /* 0x0000000000007918 */ /* 0x000fe20000000000 */
[----:B----4-:R-:W-:-:S13]  /*0980*/  ISETP.NE.AND P0, PT, R0, 0x4, PT ;  /* 0x000000040000780c */ /* 0x010fda0003f05270 */
[----:B------:R-:W-:Y:S05]  /*0990*/  @P0 BRA `(.L_x_12) ;  /* 0x0000000000480947 */ /* 0x000fea0003800000 */
[----:B--23--:R-:W-:Y:S01]  /*09a0*/  UMOV UR4, 0x3a0 ;  /* 0x000003a000047882 */ /* 0x00cfe20000000000 */
[----:B------:R-:W-:Y:S01]  /*09b0*/  UMOV UR6, 0x400 ;  /* 0x0000040000067882 */ /* 0x000fe20000000000 */
[----:B------:R-:W-:Y:S01]  /*09c0*/  USEL UR4, UR4, 0x320, UP3 ;  /* 0x0000032004047887 */ /* 0x000fe20009800000 */
        /* <DEDUP_REMOVED lines=10> */
[----:B--2---:R4:W2:Y:S08]  /*0a70*/  SYNCS.EXCH.64 URZ, [UR6+0x90], UR8 ;  /* 0x0000900806ff75b2 */ /* 0x0048b00008000100 */
[----:B------:R4:W3:Y:S01]  /*0a80*/  SYNCS.EXCH.64 URZ, [UR6+0xa0], UR4 ;  /* 0x0000a00406ff75b2 */ /* 0x0008e20008000100 */
[----:B------:R4:W1:Y:S01]  /*0a90*/  SYNCS.EXCH.64 URZ, [UR6+0x98], UR8 ;  /* 0x0000980806ff75b2 */ /* 0x0008620008000100 */
[----:B------:R4:W1:Y:S02]  /*0aa0*/  SYNCS.EXCH.64 URZ, [UR6+0xa8], UR4 ;  /* 0x0000a80406ff75b2 */ /* 0x0008640008000100 */
[----:B----4-:R-:W-:Y:S01]  /*0ab0*/  NOP ;  /* 0x0000000000007918 */ /* 0x010fe20000000000 */
.L_x_12:
[----:B------:R-:W4:Y:S01]  /*0ac0*/  SHFL.IDX PT, R0, R159, RZ, 0x1f ;  /* 0x00001fff9f007589 */ /* 0x000f2200000e0000 */
[----:B------:R-:W-:Y:S01]  /*0ad0*/  NOP ;  /* 0x0000000000007918 */ /* 0x000fe20000000000 */
[----:B----4-:R-:W-:-:S13]  /*0ae0*/  ISETP.NE.AND P0, PT, R0, 0x5, PT ;  /* 0x000000050000780c */ /* 0x010fda0003f05270 */
[----:B------:R-:W-:Y:S05]  /*0af0*/  @P0 BRA `(.L_x_13) ;  /* 0x0000000000440947 */ /* 0x000fea0003800000 */
[----:B--23--:R-:W-:Y:S01]  /*0b00*/  UMOV UR4, 0x400 ;  /* 0x0000040000047882 */ /* 0x00cfe20000000000 */
        /* <DEDUP_REMOVED lines=16> */
.L_x_13:
[----:B------:R-:W4:Y:S01]  /*0c10*/  SHFL.IDX PT, R0, R159, RZ, 0x1f ;  /* 0x00001fff9f007589 */ /* 0x000f2200000e0000 */
[----:B------:R-:W-:Y:S01]  /*0c20*/  ISETP.NE.OR P1, PT, RZ, UR17, !P1 ;  /* 0x00000011ff007c0c */ /* 0x000fe2000cf25670 */
        /* <DEDUP_REMOVED lines=12> */
[----:B------:R4:W3:Y:S01]  /*0cf0*/  SYNCS.EXCH.64 URZ, [UR4+0xe0], UR6 ;  /* 0x0000e00604ff75b2 */ /* 0x0008e20008000100 */
[----:B------:R4:W1:Y:S01]  /*0d00*/  SYNCS.EXCH.64 URZ, [UR4+0xd8], UR6 ;  /* 0x0000d80604ff75b2 */ /* 0x0008620008000100 */
[----:B------:R4:W1:Y:S02]  /*0d10*/  SYNCS.EXCH.64 URZ, [UR4+0xe8], UR6 ;  /* 0x0000e80604ff75b2 */ /* 0x0008640008000100 */
[----:B----4-:R-:W-:Y:S01]  /*0d20*/  NOP ;  /* 0x0000000000007918 */ /* 0x010fe20000000000 */
.L_x_14:
[----:B------:R-:W-:Y:S01]  /*0d30*/  VOTEU.ALL UP0, P1 ;  /* 0x0000000000ff7886 */ /* 0x000fe20000800000 */
[----:B--23--:R-:W-:Y:S01]  /*0d40*/  UMOV UR4, 0x20 ;  /* 0x0000002000047882 */ /* 0x00cfe20000000000 */
[----:B------:R-:W2:Y:S01]  /*0d50*/  LDCU UR7, c[0x0][0x36c] ;  /* 0x00006d80ff0777ac */ /* 0x000ea20008000800 */
[----:B------:R-:W-:Y:S01]  /*0d60*/  NOP ;  /* 0x0000000000007918 */ /* 0x000fe20000000000 */
[----:B-1----:R-:W-:Y:S01]  /*0d70*/  LOP3.LUT R3, R172, 0x1f, RZ, 0xc0, !PT ;  /* 0x0000001fac037812 */ /* 0x002fe200078ec0ff */
[----:B------:R-:W-:Y:S01]  /*0d80*/  @!UP0 UMOV UR6, 0x400 ;  /* 0x0000040000068882 */ /* 0x000fe20000000000 */
[----:B------:R-:W-:-:S04]  /*0d90*/  @!UP0 UIADD3 UR4, UPT, UPT, -UR4, 0x100000, URZ ;  /* 0x0010000004048890 */ /* 0x000fc8000fffe1ff */
[----:B------:R-:W-:Y:S02]  /*0da0*/  @!UP0 USHF.L.U32 UR5, UR4, 0xb, URZ ;  /* 0x0000000b04058899 */ /* 0x000fe400080006ff */
[----:B------:R-:W-:Y:S02]  /*0db0*/  @!UP0 USHF.L.U32 UR4, UR4, 0x1, URZ ;  /* 0x0000000104048899 */ /* 0x000fe400080006ff */
[----:B------:R-:W-:Y:S01]  /*0dc0*/  @!UP0 ULEA UR6, UR45, UR6, 0x18 ;  /* 0x000000062d068291 */ /* 0x000fe2000f8ec0ff */
[----:B------:R-:W-:Y:S01]  /*0dd0*/  VOTEU.ALL UP0, P1 ;  /* 0x0000000000ff7886 */ /* 0x000fe20000800000 */
[----:B------:R-:W-:Y:S02]  /*0de0*/  UISETP.NE.AND UP4, UPT, UR17, URZ, UPT ;  /* 0x000000ff1100728c */ /* 0x000fe4000bf85270 */
[----:B--2---:R-:W-:Y:S01]  /*0df0*/  UISETP.EQ.U32.AND UP5, UPT, UR7, 0x1, UPT ;  /* 0x000000010700788c */ /* 0x004fe2000bfa2070 */
[----:B------:R-:W1:Y:S07]  /*0e00*/  FENCE.VIEW.ASYNC.S ;  /* 0x00000000000073c6 */ /* 0x000e6e0000000000 */
[----:B-1----:R1:W2:Y:S01]  /*0e10*/  @!UP0 SYNCS.EXCH.64 URZ, [UR6+0xf0], UR4 ;  /* 0x0000f00406ff85b2 */ /* 0x0022a20008000100 */
[----:B------:R-:W-:Y:S05]  /*0e20*/  BRA.U !UP5, `(.L_x_15) ;  /* 0x000000010d087547 */ /* 0x000fea000b800000 */
[----:B--2---:R-:W-:Y:S01]  /*0e30*/  UCGABAR_ARV ;  /* 0x00000000000079c7 */ /* 0x004fe20008000000 */
[----:B------:R-:W-:Y:S05]  /*0e40*/  BRA `(.L_x_16) ;  /* 0x0000000000047947 */ /* 0x000fea0003800000 */
.L_x_15:
[----:B--2---:R-:W-:Y:S01]  /*0e50*/  NOP ;  /* 0x0000000000007918 */ /* 0x004fe20000000000 */
.L_x_16:
[----:B------:R-:W2:Y:S01]  /*0e60*/  S2UR UR16, SR_CTAID.X ;  /* 0x00000000001079c3 */ /* 0x000ea20000002500 */
[----:B------:R-:W-:-:S05]  /*0e70*/  CS2R.32 R161, SR_CgaSize ;  /* 0x0000000000a17805 */ /* 0x000fca0000008a00 */
[----:B------:R-:W-:-:S05]  /*0e80*/  IMAD R161, R161, -0xa0, RZ ;  /* 0xffffff60a1a17824 */ /* 0x000fca00078e02ff */
[----:B-1----:R-:W-:-:S14]  /*0e90*/  R2UR UR5, R161 ;  /* 0x00000000a10572ca */ /* 0x002fdc00000e0000 */
[----:B------:R-:W1:Y:S01]  /*0ea0*/  LDCU UR5, c[0x0][UR5+0x2b0] ;  /* 0x00005600050577ac */ /* 0x000e620008000800 */
[----:B------:R-:W-:-:S05]  /*0eb0*/  CS2R.32 R161, SR_CgaSize ;  /* 0x0000000000a17805 */ /* 0x000fca0000008a00 */
[----:B------:R-:W-:-:S05]  /*0ec0*/  IMAD R161, R161, -0xa0, RZ ;  /* 0xffffff60a1a17824 */ /* 0x000fca00078e02ff */
[----:B------:R-:W-:-:S14]  /*0ed0*/  R2UR UR4, R161 ;  /* 0x00000000a10472ca */ /* 0x000fdc00000e0000 */
[----:B------:R-:W3:Y:S01]  /*0ee0*/  LDCU UR4, c[0x0][UR4+0x2b4] ;  /* 0x00005680040477ac */ /* 0x000ee20008000800 */
[----:B------:R-:W4:Y:S01]  /*0ef0*/  S2UR UR7, SR_CTAID.Y ;  /* 0x00000000000779c3 */ /* 0x000f220000002600 */
[----:B------:R-:W-:-:S05]  /*0f00*/  CS2R.32 R161, SR_CgaSize ;  /* 0x0000000000a17805 */ /* 0x000fca0000008a00 */
[----:B------:R-:W-:-:S05]  /*0f10*/  IMAD R161, R161, -0xa0, RZ ;  /* 0xffffff60a1a17824 */ /* 0x000fca00078e02ff */
[----:B------:R-:W-:-:S14]  /*0f20*/  R2UR UR8, R161 ;  /* 0x00000000a10872ca */ /* 0x000fdc00000e0000 */
[----:B------:R-:W3:Y:S01]  /*0f30*/  LDCU UR8, c[0x0][UR8+0x2a0] ;  /* 0x00005400080877ac */ /* 0x000ee20008000800 */
[----:B------:R-:W-:-:S05]  /*0f40*/  CS2R.32 R161, SR_CgaSize ;  /* 0x0000000000a17805 */ /* 0x000fca0000008a00 */
[----:B------:R-:W-:-:S05]  /*0f50*/  IMAD R161, R161, -0xa0, RZ ;  /* 0xffffff60a1a17824 */ /* 0x000fca00078e02ff */
[----:B------:R-:W-:-:S14]  /*0f60*/  R2UR UR9, R161 ;  /* 0x00000000a10972ca */ /* 0x000fdc00000e0000 */
[----:B------:R-:W3:Y:S01]  /*0f70*/  LDCU UR9, c[0x0][UR9+0x2a4] ;  /* 0x00005480090977ac */ /* 0x000ee20008000800 */
[----:B------:R-:W3:Y:S01]  /*0f80*/  S2UR UR36, SR_CTAID.Z ;  /* 0x00000000002479c3 */ /* 0x000ee20000002700 */
[----:B------:R-:W3:Y:S01]  /*0f90*/  LDCU UR21, c[0x0][0xb24] ;  /* 0x00016480ff1577ac */ /* 0x000ee20008000800 */
[----:B------:R-:W-:Y:S02]  /*0fa0*/  UISETP.GT.U32.AND UP0, UPT, UR33, 0xffff, UPT ;  /* 0x0000ffff2100788c */ /* 0x000fe4000bf04070 */
[----:B------:R-:W-:Y:S01]  /*0fb0*/  USHF.L.U32 UR27, UR45, 0xb, URZ ;  /* 0x0000000b2d1b7899 */ /* 0x000fe200080006ff */
[----:B--2---:R-:W-:Y:S01]  /*0fc0*/  I2FP.F32.U32 R2, UR16 ;  /* 0x0000001000027c45 */ /* 0x004fe20008201000 */
[----:B------:R-:W-:Y:S01]  /*0fd0*/  UMOV UR30, 0x5 ;  /* 0x00000005001e7882 */ /* 0x000fe20000000000 */
[----:B------:R-:W2:Y:S03]  /*0fe0*/  LDCU UR42, c[0x0][0xb24] ;  /* 0x00016480ff2a77ac */ /* 0x000ea60008000800 */
[----:B-1----:R-:W-:Y:S01]  /*0ff0*/  FMUL R2, R2, UR5 ;  /* 0x0000000502027c20 */ /* 0x002fe20008400000 */
[----:B------:R-:W1:Y:S01]  /*1000*/  LDCU UR29, c[0x0][0xb30] ;  /* 0x00016600ff1d77ac */ /* 0x000e620008000800 */
[----:B----4-:R-:W-:Y:S01]  /*1010*/  I2FP.F32.U32 R0, UR7 ;  /* 0x0000000700007c45 */ /* 0x010fe20008201000 */
[----:B------:R-:W-:-:S03]  /*1020*/  USHF.L.U32 UR46, UR16, 0x7, URZ ;  /* 0x00000007102e7899 */ /* 0x000fc600080006ff */
[----:B------:R-:W4:Y:S01]  /*1030*/  F2I.U32.TRUNC.NTZ R2, R2 ;  /* 0x0000000200027305 */ /* 0x000f22000020f000 */
[----:B------:R-:W-:Y:S01]  /*1040*/  USEL UR26, UR33, 0xffff, !UP0 ;  /* 0x0000ffff211a7887 */ /* 0x000fe2000c000000 */
[----:B---3--:R-:W-:Y:S01]  /*1050*/  FMUL R0, R0, UR4 ;  /* 0x0000000400007c20 */ /* 0x008fe20008400000 */
[----:B------:R-:W-:Y:S01]  /*1060*/  UISETP.GE.AND UP2, UPT, UR21, 0x1, UPT ;  /* 0x000000011500788c */ /* 0x000fe2000bf46270 */
[----:B------:R-:W-:-:S04]  /*1070*/  UMOV UR20, UR7 ;  /* 0x0000000700147c82 */ /* 0x000fc80008000000 */
[----:B------:R-:W3:Y:S01]  /*1080*/  F2I.U32.TRUNC.NTZ R0, R0 ;  /* 0x0000000000007305 */ /* 0x000ee2000020f000 */
[----:B----4-:R-:W-:Y:S02]  /*1090*/  R2UR UR4, R2 ;  /* 0x00000000020472ca */ /* 0x010fe400000e0000 */
[----:B------:R-:W-:Y:S02]  /*10a0*/  PRMT R2, RZ, 0x7610, R2 ;  /* 0x00007610ff027816 */ /* 0x000fe40000000002 */
[----:B---3--:R-:W-:Y:S02]  /*10b0*/  R2UR UR6, R0 ;  /* 0x00000000000672ca */ /* 0x008fe400000e0000 */
[----:B------:R-:W-:-:S07]  /*10c0*/  PRMT R0, RZ, 0x7610, R0 ;  /* 0x00007610ff007816 */ /* 0x000fce0000000000 */
[----:B------:R-:W-:-:S04]  /*10d0*/  UIADD3 UR5, UPT, UPT, -UR4, URZ, URZ ;  /* 0x000000ff04057290 */ /* 0x000fc8000fffe1ff */
[----:B------:R-:W-:Y:S02]  /*10e0*/  UIMAD UR5, UR8, UR5, UR16 ;  /* 0x00000005080572a4 */ /* 0x000fe4000f8e0210 */
[----:B------:R-:W-:-:S04]  /*10f0*/  UIADD3 UR4, UPT, UPT, -UR6, URZ, URZ ;  /* 0x000000ff06047290 */ /* 0x000fc8000fffe1ff */
[----:B------:R-:W-:Y:S01]  /*1100*/  IMAD.U32 R161, RZ, RZ, UR5 ;  /* 0x00000005ffa17e24 */ /* 0x000fe2000f8e00ff */
[----:B------:R-:W-:-:S06]  /*1110*/  UIMAD UR4, UR9, UR4, UR7 ;  /* 0x00000004090472a4 */ /* 0x000fcc000f8e0207 */
[----:B------:R-:W-:Y:S01]  /*1120*/  IMAD.U32 R160, RZ, RZ, UR4 ;  /* 0x00000004ffa07e24 */ /* 0x000fe2000f8e00ff */
[----:B-12---:R-:W-:Y:S06]  /*1130*/  BRA.U UP4, `(.L_x_17) ;  /* 0x0000000104447547 */ /* 0x006fec000b800000 */
[----:B------:R-:W-:Y:S02]  /*1140*/  R2UR UR4, R161 ;  /* 0x00000000a10472ca */ /* 0x000fe400000e0000 */
[----:B------:R-:W-:-:S11]  /*1150*/  R2UR UR8, R160 ;  /* 0x00000000a00872ca */ /* 0x000fd600000e0000 */
[----:B------:R-:W-:Y:S02]  /*1160*/  UISETP.GT.U32.AND UP0, UPT, UR4, 0x1, UPT ;  /* 0x000000010400788c */ /* 0x000fe4000bf04070 */
[----:B------:R-:W-:Y:S02]  /*1170*/  ULOP3.LUT UR4, UR4, 0xfffffffe, URZ, 0xc0, !UPT ;  /* 0xfffffffe04047892 */ /* 0x000fe4000f8ec0ff */
[----:B------:R-:W-:Y:S02]  /*1180*/  UISETP.NE.AND UP1, UPT, UR8, URZ, UP0 ;  /* 0x000000ff0800728c */ /* 0x000fe40008725270 */
[----:B------:R-:W-:Y:S02]  /*1190*/  UISETP.NE.AND UP0, UPT, UR8, 0x1, UP0 ;  /* 0x000000010800788c */ /* 0x000fe40008705270 */
[----:B------:R-:W-:Y:S02]  /*11a0*/  USEL UR7, URZ, 0x1, UP1 ;  /* 0x00000001ff077887 */ /* 0x000fe40008800000 */
[----:B------:R-:W-:-:S02]  /*11b0*/  USEL UR6, URZ, 0x4, UP0 ;  /* 0x00000004ff067887 */ /* 0x000fc40008000000 */
[----:B------:R-:W-:Y:S02]  /*11c0*/  USEL UR5, URZ, 0x2, UP1 ;  /* 0x00000002ff057887 */ /* 0x000fe40008800000 */
[----:B------:R-:W-:Y:S02]  /*11d0*/  ULEA UR4, UR8, UR4, 0x1 ;  /* 0x0000000408047291 */ /* 0x000fe4000f8e08ff */
[----:B------:R-:W-:Y:S02]  /*11e0*/  USEL UR8, URZ, 0x8, UP0 ;  /* 0x00000008ff087887 */ /* 0x000fe40008000000 */
[----:B------:R-:W-:-:S03]  /*11f0*/  UIADD3 UR5, UPT, UPT, UR5, UR6, UR7 ;  /* 0x0000000605057290 */ /* 0x000fc6000fffe007 */
[----:B------:R-:W-:Y:S01]  /*1200*/  UMOV UR6, 0x3 ;  /* 0x0000000300067882 */ /* 0x000fe20000000000 */
[----:B------:R-:W-:Y:S02]  /*1210*/  UIADD3 UR5, UPT, UPT, UR5, UR8, URZ ;  /* 0x0000000805057290 */ /* 0x000fe4000fffe0ff */
[----:B------:R-:W-:-:S04]  /*1220*/  USHF.L.U32 UR4, UR6, UR4, URZ ;  /* 0x0000000406047299 */ /* 0x000fc800080006ff */
[----:B------:R-:W-:Y:S02]  /*1230*/  IMAD.U32 R2, RZ, RZ, UR5 ;  /* 0x00000005ff027e24 */ /* 0x000fe4000f8e00ff */
[----:B------:R-:W-:Y:S02]  /*1240*/  IMAD.U32 R0, RZ, RZ, UR4 ;  /* 0x00000004ff007e24 */ /* 0x000fe4000f8e00ff */
.L_x_17:
[----:B------:R-:W-:Y:S05]  /*1250*/  BRA.U !UP2, `(.L_x_18) ;  /* 0x000000010ad47547 */ /* 0x000fea000b800000 */
[----:B------:R-:W1:Y:S01]  /*1260*/  LDCU.128 UR12, c[0x0][0xb10] ;  /* 0x00016200ff0c77ac */ /* 0x000e620008000c00 */
[----:B------:R-:W2:Y:S01]  /*1270*/  LDCU UR6, c[0x0][0x370] ;  /* 0x00006e00ff0677ac */ /* 0x000ea20008000800 */
[----:B------:R-:W3:Y:S01]  /*1280*/  LDCU UR5, c[0x0][0x374] ;  /* 0x00006e80ff0577ac */ /* 0x000ee20008000800 */
[----:B------:R-:W4:Y:S01]  /*1290*/  LDCU UR28, c[0x0][0xb0c] ;  /* 0x00016180ff1c77ac */ /* 0x000f220008000800 */
[----:B------:R-:W4:Y:S01]  /*12a0*/  LDCU UR4, c[0x0][0xb20] ;  /* 0x00016400ff0477ac */ /* 0x000f220008000800 */
[----:B------:R-:W4:Y:S01]  /*12b0*/  LDCU.64 UR8, c[0x0][0xb28] ;  /* 0x00016500ff0877ac */ /* 0x000f220008000a00 */
[----:B-1----:R-:W-:Y:S02]  /*12c0*/  UISETP.NE.AND UP0, UPT, UR14, 0x1, UPT ;  /* 0x000000010e00788c */ /* 0x002fe4000bf05270 */
[----:B---3--:R-:W-:Y:S02]  /*12d0*/  UIMAD.WIDE.U32 UR10, UR5, UR15, URZ ;  /* 0x0000000f050a72a5 */ /* 0x008fe4000f8e00ff */
[----:B--2---:R-:W-:-:S02]  /*12e0*/  UIMAD.WIDE.U32 UR22, UR6, UR12, URZ ;  /* 0x0000000c061672a5 */ /* 0x004fc4000f8e00ff */
[----:B----4-:R-:W-:Y:S02]  /*12f0*/  UISETP.NE.AND UP1, UPT, UR28, 0x1, UPT ;  /* 0x000000011c00788c */ /* 0x010fe4000bf25270 */
[----:B------:R-:W-:Y:S01]  /*1300*/  UISETP.NE.AND UP2, UPT, UR21, 0x1, UPT ;  /* 0x000000011500788c */ /* 0x000fe2000bf45270 */
[----:B------:R-:W-:Y:S02]  /*1310*/  UMOV UR10, UR11 ;  /* 0x0000000b000a7c82 */ /* 0x000fe40008000000 */
[----:B------:R-:W-:Y:S01]  /*1320*/  UMOV UR22, UR23 ;  /* 0x0000001700167c82 */ /* 0x000fe20008000000 */
[----:B------:R-:W-:Y:S02]  /*1330*/  @UP0 USHF.R.U32.HI UR5, URZ, UR4, UR10 ;  /* 0x00000004ff050299 */ /* 0x000fe4000801160a */
[----:B------:R-:W-:Y:S02]  /*1340*/  UIMAD.WIDE.U32 UR24, UR20, UR15, URZ ;  /* 0x0000000f141872a5 */ /* 0x000fe4000f8e00ff */
[----:B------:R-:W-:-:S02]  /*1350*/  UIMAD.WIDE.U32 UR10, UR5, UR8, URZ ;  /* 0x00000008050a72a5 */ /* 0x000fc4000f8e00ff */
[----:B------:R-:W-:Y:S02]  /*1360*/  @UP1 USHF.R.U32.HI UR6, URZ, UR13, UR22 ;  /* 0x0000000dff061299 */ /* 0x000fe40008011616 */
[----:B------:R-:W-:Y:S02]  /*1370*/  UIMAD.WIDE.U32 UR18, UR16, UR12, URZ ;  /* 0x0000000c101272a5 */ /* 0x000fe4000f8e00ff */
[----:B------:R-:W-:Y:S01]  /*1380*/  UIMAD.WIDE.U32 UR22, UR6, UR8, URZ ;  /* 0x00000008061672a5 */ /* 0x000fe2000f8e00ff */
[----:B------:R-:W-:Y:S01]  /*1390*/  UMOV UR24, UR25 ;  /* 0x0000001900187c82 */ /* 0x000fe20008000000 */
[----:B------:R-:W-:Y:S01]  /*13a0*/  UMOV UR10, UR11 ;  /* 0x0000000b000a7c82 */ /* 0x000fe20008000000 */
[----:B------:R-:W-:Y:S02]  /*13b0*/  USHF.R.U32.HI UR24, URZ, UR4, UR24 ;  /* 0x00000004ff187299 */ /* 0x000fe40008011618 */
[----:B------:R-:W-:Y:S02]  /*13c0*/  @UP2 USHF.R.U32.HI UR5, URZ, UR9, UR10 ;  /* 0x00000009ff052299 */ /* 0x000fe4000801160a */
[----:B------:R-:W-:Y:S01]  /*13d0*/  UMOV UR7, UR23 ;  /* 0x0000001700077c82 */ /* 0x000fe20008000000 */
[----:B------:R-:W-:Y:S01]  /*13e0*/  UMOV UR18, UR19 ;  /* 0x0000001300127c82 */ /* 0x000fe20008000000 */
[----:B------:R-:W-:-:S02]  /*13f0*/  @UP2 USHF.R.U32.HI UR6, URZ, UR9, UR7 ;  /* 0x00000009ff062299 */ /* 0x000fc40008011607 */
[----:B------:R-:W-:Y:S02]  /*1400*/  USHF.R.U32.HI UR13, URZ, UR13, UR18 ;  /* 0x0000000dff0d7299 */ /* 0x000fe40008011612 */
[----:B------:R-:W-:Y:S02]  /*1410*/  USEL UR4, UR20, UR24, !UP0 ;  /* 0x0000001814047287 */ /* 0x000fe4000c000000 */
[----:B------:R-:W-:Y:S02]  /*1420*/  UIMAD UR7, UR5, UR21, URZ ;  /* 0x00000015050772a4 */ /* 0x000fe4000f8e02ff */
[----:B------:R-:W-:Y:S02]  /*1430*/  USEL UR5, UR16, UR13, !UP1 ;  /* 0x0000000d10057287 */ /* 0x000fe4000c800000 */
[----:B------:R-:W-:Y:S02]  /*1440*/  UIMAD UR12, UR6, UR21, URZ ;  /* 0x00000015060c72a4 */ /* 0x000fe4000f8e02ff */
[----:B------:R-:W-:-:S02]  /*1450*/  UISETP.GE.AND UP0, UPT, UR4, UR7, UPT ;  /* 0x000000070400728c */ /* 0x000fc4000bf06270 */
[----:B------:R-:W-:Y:S02]  /*1460*/  UIMAD.WIDE.U32 UR10, UR4, UR8, URZ ;  /* 0x00000008040a72a5 */ /* 0x000fe4000f8e00ff */
[----:B------:R-:W-:Y:S02]  /*1470*/  UISETP.GE.OR UP0, UPT, UR5, UR12, UP0 ;  /* 0x0000000c0500728c */ /* 0x000fe40008706670 */
[----:B------:R-:W-:Y:S02]  /*1480*/  UIMAD.WIDE.U32 UR12, UR5, UR8, URZ ;  /* 0x00000008050c72a5 */ /* 0x000fe4000f8e00ff */
[----:B------:R-:W-:Y:S01]  /*1490*/  UIADD3 UR10, UPT, UPT, -UR4, URZ, URZ ;  /* 0x000000ff040a7290 */ /* 0x000fe2000fffe1ff */
[----:B------:R-:W-:Y:S01]  /*14a0*/  UMOV UR8, UR11 ;  /* 0x0000000b00087c82 */ /* 0x000fe20008000000 */
[----:B------:R-:W-:Y:S02]  /*14b0*/  UIADD3 UR11, UPT, UPT, -UR5, URZ, URZ ;  /* 0x000000ff050b7290 */ /* 0x000fe4000fffe1ff */
[----:B------:R-:W-:-:S03]  /*14c0*/  USHF.R.U32.HI UR8, URZ, UR9, UR8 ;  /* 0x00000009ff087299 */ /* 0x000fc60008011608 */
[----:B------:R-:W-:Y:S01]  /*14d0*/  @!UP0 UMOV UR7, UR13 ;  /* 0x0000000d00078c82 */ /* 0x000fe20008000000 */
[----:B------:R-:W-:Y:S02]  /*14e0*/  UIMAD UR20, UR14, UR10, UR20 ;  /* 0x0000000a0e1472a4 */ /* 0x000fe4000f8e0214 */
[----:B------:R-:W-:Y:S02]  /*14f0*/  USEL UR8, UR4, UR8, !UP2 ;  /* 0x0000000804087287 */ /* 0x000fe4000d000000 */
[----:B------:R-:W-:Y:S02]  /*1500*/  @!UP0 USHF.R.U32.HI UR7, URZ, UR9, UR7 ;  /* 0x00000009ff078299 */ /* 0x000fe40008011607 */
[----:B------:R-:W-:Y:S02]  /*1510*/  UIADD3 UR9, UPT, UPT, -UR8, URZ, URZ ;  /* 0x000000ff08097290 */ /* 0x000fe4000fffe1ff */
[----:B------:R-:W-:Y:S02]  /*1520*/  @!UP0 USEL UR7, UR5, UR7, !UP2 ;  /* 0x0000000705078287 */ /* 0x000fe4000d000000 */
[----:B------:R-:W-:-:S02]  /*1530*/  UIMAD UR9, UR21, UR9, UR4 ;  /* 0x00000009150972a4 */ /* 0x000fc4000f8e0204 */
[----:B------:R-:W-:Y:S02]  /*1540*/  @!UP0 UIADD3 UR8, UPT, UPT, UR8, -UR7, URZ ;  /* 0x8000000708088290 */ /* 0x000fe4000fffe0ff */
[----:B------:R-:W-:Y:S02]  /*1550*/  @!UP0 UIMAD UR6, UR9, UR6, UR7 ;  /* 0x00000006090682a4 */ /* 0x000fe4000f8e0207 */
[----:B------:R-:W-:Y:S02]  /*1560*/  @!UP0 UIMAD UR4, UR8, UR21, UR5 ;  /* 0x00000015080482a4 */ /* 0x000fe4000f8e0205 */
[----:B------:R-:W-:Y:S02]  /*1570*/  UIMAD UR16, UR28, UR11, UR16 ;  /* 0x0000000b1c1072a4 */ /* 0x000fe4000f8e0210 */
[----:B------:R-:W-:Y:S01]  /*1580*/  UIMAD UR20, UR4, UR14, UR20 ;  /* 0x0000000e041472a4 */ /* 0x000fe2000f8e0214 */
[----:B------:R-:W-:Y:S02]  /*1590*/  @!UP0 UMOV UR5, UR6 ;  /* 0x0000000600058c82 */ /* 0x000fe40008000000 */
[----:B------:R-:W-:-:S12]  /*15a0*/  UIMAD UR16, UR5, UR28, UR16 ;  /* 0x0000001c051072a4 */ /* 0x000fd8000f8e0210 */
.L_x_18:
[----:B------:R-:W-:Y:S02]  /*15b0*/  UISETP.NE.AND UP1, UPT, UR29, 0x1, UPT ;  /* 0x000000011d00788c */ /* 0x000fe4000bf25270 */
[----:B------:R-:W-:Y:S02]  /*15c0*/  ULOP3.LUT UR21, UR26, 0xffff, URZ, 0xc0, !UPT ;  /* 0x0000ffff1a157892 */ /* 0x000fe4000f8ec0ff */
[----:B------:R-:W-:Y:S02]  /*15d0*/  UISETP.NE.AND UP0, UPT, UR17, 0x2, UPT ;  /* 0x000000021100788c */ /* 0x000fe4000bf05270 */
[----:B------:R-:W-:Y:S02]  /*15e0*/  ULOP3.LUT UR22, UR27, 0x1000, URZ, 0xc0, !UPT ;  /* 0x000010001b167892 */ /* 0x000fe4000f8ec0ff */
[----:B------:R-:W-:Y:S02]  /*15f0*/  ULOP3.LUT UR46, UR46, 0x80, URZ, 0xc0, !UPT ;  /* 0x000000802e2e7892 */ /* 0x000fe4000f8ec0ff */
[----:B------:R-:W-:Y:S01]  /*1600*/  USHF.L.U32 UR21, UR30, UR21, URZ ;  /* 0x000000151e157299 */ /* 0x000fe200080006ff */
[----:B------:R-:W-:Y:S11]  /*1610*/  BRA.U UP1, `(.L_x_19) ;  /* 0x0000000101447547 */ /* 0x000ff6000b800000 */
[----:B------:R-:W1:Y:S01]  /*1620*/  LDCU.128 UR8, c[0x0][0xb10] ;  /* 0x00016200ff0877ac */ /* 0x000e620008000c00 */
[----:B------:R-:W2:Y:S01]  /*1630*/  LDCU UR12, c[0x0][0xb0c] ;  /* 0x00016180ff0c77ac */ /* 0x000ea20008000800 */
[----:B------:R-:W3:Y:S01]  /*1640*/  LDCU UR13, c[0x0][0xb20] ;  /* 0x00016400ff0d77ac */ /* 0x000ee20008000800 */
[----:B-1----:R-:W-:Y:S02]  /*1650*/  UIMAD.WIDE.U32 UR6, UR16, UR8, URZ ;  /* 0x00000008100672a5 */ /* 0x002fe4000f8e00ff */
[----:B------:R-:W-:Y:S02]  /*1660*/  UIMAD.WIDE.U32 UR4, UR20, UR11, URZ ;  /* 0x0000000b140472a5 */ /* 0x000fe4000f8e00ff */
[----:B--2---:R-:W-:Y:S02]  /*1670*/  UISETP.NE.AND UP2, UPT, UR12, 0x1, UPT ;  /* 0x000000010c00788c */ /* 0x004fe4000bf45270 */
[----:B------:R-:W-:Y:S01]  /*1680*/  UISETP.NE.AND UP1, UPT, UR10, 0x1, UPT ;  /* 0x000000010a00788c */ /* 0x000fe2000bf25270 */
[----:B------:R-:W-:-:S02]  /*1690*/  UMOV UR6, UR7 ;  /* 0x0000000700067c82 */ /* 0x000fc40008000000 */
[----:B------:R-:W-:Y:S01]  /*16a0*/  UMOV UR4, UR5 ;  /* 0x0000000500047c82 */ /* 0x000fe20008000000 */
[----:B------:R-:W-:Y:S02]  /*16b0*/  USHF.R.U32.HI UR6, URZ, UR9, UR6 ;  /* 0x00000009ff067299 */ /* 0x000fe40008011606 */
[----:B---3--:R-:W-:Y:S02]  /*16c0*/  USHF.R.U32.HI UR4, URZ, UR13, UR4 ;  /* 0x0000000dff047299 */ /* 0x008fe40008011604 */
[----:B------:R-:W-:Y:S02]  /*16d0*/  USEL UR5, UR16, UR6, !UP2 ;  /* 0x0000000610057287 */ /* 0x000fe4000d000000 */
[----:B------:R-:W-:-:S04]  /*16e0*/  USEL UR4, UR20, UR4, !UP1 ;  /* 0x0000000414047287 */ /* 0x000fc8000c800000 */
[----:B------:R-:W-:Y:S02]  /*16f0*/  UIADD3 UR6, UPT, UPT, UR5, -UR4, URZ ;  /* 0x8000000405067290 */ /* 0x000fe4000fffe0ff */
[----:B------:R-:W-:Y:S02]  /*1700*/  UIADD3 UR4, UPT, UPT, -UR5, UR4, URZ ;  /* 0x0000000405047290 */ /* 0x000fe4000fffe1ff */
[----:B------:R-:W-:Y:S02]  /*1710*/  UIMAD UR20, UR6, UR10, UR20 ;  /* 0x0000000a061472a4 */ /* 0x000fe4000f8e0214 */
[----:B------:R-:W-:-:S12]  /*1720*/  UIMAD UR16, UR4, UR12, UR16 ;  /* 0x0000000c041072a4 */ /* 0x000fd8000f8e0210 */
.L_x_19:
[----:B------:R-:W-:Y:S05]  /*1730*/  BRA.U !UP5, `(.L_x_20) ;  /* 0x000000010d0c7547 */ /* 0x000fea000b800000 */
[----:B------:R-:W-:Y:S01]  /*1740*/  UCGABAR_WAIT ;  /* 0x0000000000007dc7 */ /* 0x000fe20008000000 */
[----:B------:R-:W-:Y:S01]  /*1750*/  CCTL.IVALL ;  /* 0x00000000ff00798f */ /* 0x000fe20002000000 */
[----:B------:R-:W-:Y:S05]  /*1760*/  BRA `(.L_x_21) ;  /* 0x0000000000047947 */ /* 0x000fea0003800000 */
.L_x_20:
[----:B------:R-:W-:Y:S06]  /*1770*/  BAR.SYNC.DEFER_BLOCKING 0x0 ;  /* 0x0000000000007b1d */ /* 0x000fec0000010000 */
.L_x_21:
[----:B------:R-:W-:Y:S05]  /*1780*/  BRA.U UP0, `(.L_x_22) ;  /* 0x0000001100e07547 */ /* 0x000fea000b800000 */
[----:B------:R-:W1:Y:S01]  /*1790*/  LDCU UR6, c[0x0][0x38c] ;  /* 0x00007180ff0677ac */ /* 0x000e620008000800 */
[----:B------:R-:W-:Y:S01]  /*17a0*/  PLOP3.LUT P1, PT, PT, PT, UP3, 0x80, 0x8 ;  /* 0x000000000008781c */ /* 0x000fe20003f2f038 */
[----:B------:R-:W-:Y:S01]  /*17b0*/  IMAD.MOV.U32 R12, RZ, RZ, 0x1 ;  /* 0x00000001ff0c7424 */ /* 0x000fe200078e00ff */
[----:B------:R-:W-:Y:S02]  /*17c0*/  ISETP.NE.AND P2, PT, R3, RZ, P3 ;  /* 0x000000ff0300720c */ /* 0x000fe40001f45270 */
[----:B------:R-:W-:Y:S02]  /*17d0*/  CS2R R10, SRZ ;  /* 0x00000000000a7805 */ /* 0x000fe4000001ff00 */
[----:B------:R-:W-:Y:S01]  /*17e0*/  PLOP3.LUT P1, PT, P1, PT, PT, 0x8, 0x80 ;  /* 0x000000000080781c */ /* 0x000fe20000f2e170 */
[----:B------:R-:W-:Y:S01]  /*17f0*/  IMAD.MOV.U32 R9, RZ, RZ, RZ ;  /* 0x000000ffff097224 */ /* 0x000fe200078e00ff */
[----:B------:R-:W2:Y:S01]  /*1800*/  LDCU UR38, c[0x0][0x370] ;  /* 0x00006e00ff2677ac */ /* 0x000ea20008000800 */
[----:B------:R-:W-:Y:S01]  /*1810*/  IMAD.MOV.U32 R8, RZ, RZ, 0x1 ;  /* 0x00000001ff087424 */ /* 0x000fe200078e00ff */
[----:B------:R-:W3:Y:S01]  /*1820*/  LDCU.64 UR26, c[0x0][0x348] ;  /* 0x00006900ff1a77ac */ /* 0x000ee20008000a00 */
[----:B------:R-:W-:Y:S01]  /*1830*/  ULEA.HI UR43, UR22, UR46, URZ, 0x1a ;  /* 0x0000002e162b7291 */ /* 0x000fe2000f8fd0ff */
[----:B------:R-:W4:Y:S01]  /*1840*/  LDCU UR37, c[0x0][0x374] ;  /* 0x00006e80ff2577ac */ /* 0x000f220008000800 */
[----:B-1----:R-:W-:-:S02]  /*1850*/  UIADD3 UR5, UPT, UPT, UR6, 0x3f, URZ ;  /* 0x0000003f06057890 */ /* 0x002fc4000fffe0ff */
[----:B------:R-:W-:Y:S02]  /*1860*/  UIADD3 UR47, UPT, UPT, UR6, 0x7e, URZ ;  /* 0x0000007e062f7890 */ /* 0x000fe4000fffe0ff */
[----:B------:R-:W-:Y:S01]  /*1870*/  USHF.R.S32.HI UR4, URZ, 0x1f, UR5 ;  /* 0x0000001fff047899 */ /* 0x000fe20008011405 */
[----:B------:R-:W-:-:S03]  /*1880*/  UMOV UR7, URZ ;  /* 0x000000ff00077c82 */ /* 0x000fc60008000000 */
[----:B------:R-:W-:Y:S02]  /*1890*/  ULEA.HI UR4, UR4, UR5, URZ, 0x6 ;  /* 0x0000000504047291 */ /* 0x000fe4000f8f30ff */
[----:B------:R-:W-:Y:S02]  /*18a0*/  UIADD3 UR5, UPT, UPT, UR6, -0x1, URZ ;  /* 0xffffffff06057890 */ /* 0x000fe4000fffe0ff */
[----:B------:R-:W-:Y:S02]  /*18b0*/  USHF.R.S32.HI UR40, URZ, 0x6, UR4 ;  /* 0x00000006ff287899 */ /* 0x000fe40008011404 */
[----:B------:R-:W-:Y:S02]  /*18c0*/  UISETP.GE.U32.AND UP1, UPT, UR5, -0x7f, UPT ;  /* 0xffffff810500788c */ /* 0x000fe4000bf26070 */
[----:B------:R-:W-:-:S04]  /*18d0*/  UISETP.LT.U32.AND UP0, UPT, UR40, 0x4, UPT ;  /* 0x000000042800788c */ /* 0x000fc8000bf01070 */
[----:B------:R-:W-:Y:S02]  /*18e0*/  USEL UR39, UR40, 0x4, UP0 ;  /* 0x0000000428277887 */ /* 0x000fe40008000000 */
[----:B------:R-:W-:Y:S02]  /*18f0*/  UISETP.NE.AND UP0, UPT, UR17, URZ, UPT ;  /* 0x000000ff1100728c */ /* 0x000fe4000bf05270 */
[----:B------:R-:W-:Y:S02]  /*1900*/  UIADD3 UR4, UPT, UPT, UR39, -0x1, URZ ;  /* 0xffffffff27047890 */ /* 0x000fe4000fffe0ff */
[----:B------:R-:W-:Y:S02]  /*1910*/  @UP1 UIADD3 UR4, UPT, UPT, UR39, URZ, URZ ;  /* 0x000000ff27041290 */ /* 0x000fe4000fffe0ff */
[----:B------:R-:W-:Y:S02]  /*1920*/  USEL UR23, UR41, 0x2, UP0 ;  /* 0x0000000229177887 */ /* 0x000fe40008000000 */
[----:B------:R-:W-:-:S02]  /*1930*/  UIADD3 UR44, UPT, UPT, UR40, -UR39, URZ ;  /* 0x80000027282c7290 */ /* 0x000fc4000fffe0ff */
[----:B------:R-:W-:Y:S02]  /*1940*/  UIADD3 UR25, UPT, UPT, UR4, 0x1, URZ ;  /* 0x0000000104197890 */ /* 0x000fe4000fffe0ff */
[----:B--234-:R-:W-:-:S12]  /*1950*/  UIADD3 UR41, UPT, UPT, -UR4, URZ, URZ ;  /* 0x000000ff04297290 */ /* 0x01cfd8000fffe1ff */
.L_x_42:
[----:B------:R-:W-:Y:S01]  /*1960*/  UISETP.NE.AND UP0, UPT, UR45, URZ, UPT ;  /* 0x000000ff2d00728c */ /* 0x000fe2000bf05270 */
[----:B-1----:R-:W1:Y:S08]  /*1970*/  S2UR UR45, SR_CgaCtaId ;  /* 0x00000000002d79c3 */ /* 0x002e700000008800 */
[----:B------:R-:W-:Y:S05]  /*1980*/  BRA.U UP0, `(.L_x_23) ;  /* 0x0000000100347547 */ /* 0x000fea000b800000 */
[----:B------:R-:W2:Y:S01]  /*1990*/  S2R R0, SR_CgaCtaId ;  /* 0x0000000000007919 */ /* 0x000ea20000008800 */
[----:B------:R-:W-:Y:S02]  /*19a0*/  MOV R3, 0x400 ;  /* 0x0000040000037802 */ /* 0x000fe40000000f00 */
[----:B------:R-:W-:Y:S02]  /*19b0*/  SHF.L.U32 R2, R8, 0x1f, RZ ;  /* 0x0000001f08027819 */ /* 0x000fe400000006ff */
[----:B--2---:R-:W-:-:S05]  /*19c0*/  LEA R0, R0, R3, 0x18 ;  /* 0x0000000300007211 */ /* 0x004fca00078ec0ff */
[----:B------:R-:W-:-:S04]  /*19d0*/  IMAD R3, R9, 0x8, R0 ;  /* 0x0000000809037824 */ /* 0x000fc800078e0200 */
[----:B------:R-:W2:Y:S02]  /*19e0*/  SYNCS.PHASECHK.TRANS64.TRYWAIT P0, [R3+URZ+0xe0], R2 ;  /* 0x0000e002030075a7 */ /* 0x000ea400080011ff */
[----:B--2---:R-:W-:Y:S05]  /*19f0*/  @!P0 BRA `(.L_x_24) ;  /* 0x000000a0008c8947 */ /* 0x004fea0003800000 */
.L_x_144:
[----:B------:R-:W-:Y:S01]  /*1a00*/  VIADD R9, R9, 0x1 ;  /* 0x0000000109097836 */ /* 0x000fe20000000000 */
[----:B------:R2:W-:Y:S04]  /*1a10*/  SYNCS.ARRIVE.TRANS64.A1T0 RZ, [R3+URZ+0xd0], RZ ;  /* 0x0000d0ff03ff79a7 */ /* 0x0005e800081000ff */
[----:B------:R-:W-:-:S04]  /*1a20*/  ISETP.NE.AND P0, PT, R9, 0x2, PT ;  /* 0x000000020900780c */ /* 0x000fc80003f05270 */
[----:B------:R-:W-:Y:S02]  /*1a30*/  SEL R9, R9, RZ, P0 ;  /* 0x000000ff09097207 */ /* 0x000fe40000000000 */
[----:B--2---:R-:W-:-:S04]  /*1a40*/  SEL R3, RZ, 0x1, P0 ;  /* 0x00000001ff037807 */ /* 0x004fc80000000000 */
[----:B------:R-:W-:-:S07]  /*1a50*/  LOP3.LUT R8, R8, R3, RZ, 0x3c, !PT ;  /* 0x0000000308087212 */ /* 0x000fce00078e3cff */
.L_x_23:
[----:B------:R-:W-:Y:S01]  /*1a60*/  UMOV UR6, 0x400 ;  /* 0x0000040000067882 */ /* 0x000fe20000000000 */
[----:B------:R-:W-:Y:S01]  /*1a70*/  SHF.L.U32 R0, R12, 0x1f, RZ ;  /* 0x0000001f0c007819 */ /* 0x000fe200000006ff */
[----:B-1----:R-:W-:Y:S02]  /*1a80*/  ULEA UR6, UR45, UR6, 0x18 ;  /* 0x000000062d067291 */ /* 0x002fe4000f8ec0ff */
[----:B------:R-:W-:Y:S02]  /*1a90*/  UISETP.GE.U32.AND UP0, UPT, UR47, 0x7f, UPT ;  /* 0x0000007f2f00788c */ /* 0x000fe4000bf06070 */
[----:B------:R-:W-:Y:S02]  /*1aa0*/  ULEA UR4, UR7, UR6, 0x3 ;  /* 0x0000000607047291 */ /* 0x000fe4000f8e18ff */
[----:B------:R-:W-:Y:S01]  /*1ab0*/  ULEA UR11, UR20, UR46, 0x8 ;  /* 0x0000002e140b7291 */ /* 0x000fe2000f8e40ff */
[----:B------:R-:W-:-:S06]  /*1ac0*/  UMOV UR13, URZ ;  /* 0x000000ff000d7c82 */ /* 0x000fcc0008000000 */
[----:B------:R1:W2:Y:S01]  /*1ad0*/  SYNCS.PHASECHK.TRANS64.TRYWAIT P0, [UR4+0x20], R0 ;  /* 0x00002000ff0075a7 */ /* 0x0002a20008001104 */
[----:B------:R-:W-:-:S04]  /*1ae0*/  ULEA.HI UR4, UR16, UR16, URZ, 0x1 ;  /* 0x0000001010047291 */ /* 0x000fc8000f8f08ff */
[----:B------:R-:W-:-:S04]  /*1af0*/  USHF.L.U32 UR4, UR4, 0x7, URZ ;  /* 0x0000000704047899 */ /* 0x000fc800080006ff */
[----:B------:R-:W-:-:S04]  /*1b00*/  ULOP3.LUT UR35, UR4, 0xffffff00, URZ, 0xc0, !UPT ;  /* 0xffffff0004237892 */ /* 0x000fc8000f8ec0ff */
[----:B------:R-:W-:Y:S01]  /*1b10*/  UIADD3 UR35, UPT, UPT, UR43, UR35, URZ ;  /* 0x000000232b237290 */ /* 0x000fe2000fffe0ff */
[----:B------:R-:W-:Y:S11]  /*1b20*/  BRA.U !UP0, `(.L_x_25) ;  /* 0x0000000108c47547 */ /* 0x000ff6000b800000 */
[----:B------:R-:W-:Y:S01]  /*1b30*/  UMOV UR16, UR41 ;  /* 0x0000002900107c82 */ /* 0x000fe20008000000 */
[----:B------:R-:W-:Y:S01]  /*1b40*/  UMOV UR4, UR7 ;  /* 0x0000000700047c82 */ /* 0x000fe20008000000 */
[----:B------:R-:W-:-:S05]  /*1b50*/  UMOV UR34, URZ ;  /* 0x000000ff00227c82 */ /* 0x000fca0008000000 */
.L_x_31:
[----:B------:R-:W-:Y:S01]  /*1b60*/  ULEA UR33, UR4, UR6, 0x3 ;  /* 0x0000000604217291 */ /* 0x000fe2000f8e18ff */
[----:B------:R-:W-:Y:S01]  /*1b70*/  @P3 MOV R2, 0x8000 ;  /* 0x0000800000023802 */ /* 0x000fe20000000f00 */
[----:B--234-:R-:W-:Y:S10]  /*1b80*/  @P0 BRA `(.L_x_26) ;  /* 0x00000000000c0947 */ /* 0x01cff40003800000 */
[----:B------:R-:W-:-:S04]  /*1b90*/  SHF.L.U32 R3, R12, 0x1f, RZ ;  /* 0x0000001f0c037819 */ /* 0x000fc800000006ff */
[----:B------:R-:W2:Y:S02]  /*1ba0*/  SYNCS.PHASECHK.TRANS64.TRYWAIT P0, [UR33+0x20], R3 ;  /* 0x00002003ff0075a7 */ /* 0x000ea40008001121 */
[----:B--2---:R-:W-:Y:S05]  /*1bb0*/  @!P0 BRA `(.L_x_27) ;  /* 0x000000a000308947 */ /* 0x004fea0003800000 */
.L_x_26:
[----:B------:R2:W-:Y:S01]  /*1bc0*/  @P3 SYNCS.ARRIVE.TRANS64 RZ, [UR33], R2 ;  /* 0x00000002ffff39a7 */ /* 0x0005e20008000021 */
[----:B------:R-:W-:Y:S02]  /*1bd0*/  ULOP3.LUT UR5, UR23, 0x2, URZ, 0xfc, !UPT ;  /* 0x0000000217057892 */ /* 0x000fe4000f8efcff */
[----:B------:R-:W-:Y:S02]  /*1be0*/  UIADD3 UR16, UPT, UPT, UR16, 0x1, URZ ;  /* 0x0000000110107890 */ /* 0x000fe4000fffe0ff */
[----:B------:R-:W-:Y:S02]  /*1bf0*/  UISETP.NE.AND UP0, UPT, UR5, 0x2, UPT ;  /* 0x000000020500788c */ /* 0x000fe4000bf05270 */
[----:B------:R-:W-:-:S07]  /*1c00*/  UISETP.NE.AND UP2, UPT, UR16, 0x1, UPT ;  /* 0x000000011000788c */ /* 0x000fce000bf45270 */
[----:B------:R-:W-:Y:S05]  /*1c10*/  BRA.U UP0, `(.L_x_28) ;  /* 0x0000000100047547 */ /* 0x000fea000b800000 */
[----:B------:R-:W-:Y:S05]  /*1c20*/  BPT.TRAP 0x1 ;  /* 0x000000040000795c */ /* 0x000fea0000300000 */
.L_x_28:
[----:B------:R-:W-:Y:S04]  /*1c30*/  BSSY.RECONVERGENT B0, `(.L_x_29) ;  /* 0x0000003000007945 */ /* 0x000fe80003800200 */
[----:B------:R-:W-:Y:S05]  /*1c40*/  @!P2 BRA `(.L_x_30) ;  /* 0x000000000004a947 */ /* 0x000fea0003800000 */
[----:B------:R-:W-:Y:S05]  /*1c50*/  BPT.TRAP 0x1 ;  /* 0x000000040000795c */ /* 0x000fea0000300000 */
.L_x_30:
[----:B------:R-:W-:Y:S05]  /*1c60*/  BSYNC.RECONVERGENT B0 ;  /* 0x0000000000007941 */ /* 0x000fea0003800200 */
.L_x_29:
[----:B------:R-:W-:Y:S02]  /*1c70*/  UIADD3 UR5, UPT, UPT, UR4, 0x1, URZ ;  /* 0x0000000104057890 */ /* 0x000fe4000fffe0ff */
[----:B------:R-:W-:Y:S02]  /*1c80*/  UIADD3 UR14, UP1, UPT, UR26, 0x80, URZ ;  /* 0x000000801a0e7890 */ /* 0x000fe4000ff3e0ff */
[----:B------:R-:W-:Y:S02]  /*1c90*/  UISETP.NE.AND UP0, UPT, UR5, 0x4, UPT ;  /* 0x000000040500788c */ /* 0x000fe4000bf05270 */
[----:B------:R-:W-:Y:S02]  /*1ca0*/  ULOP3.LUT UR33, UR33, 0xfefffff8, URZ, 0xc0, !UPT ;  /* 0xfefffff821217892 */ /* 0x000fe4000f8ec0ff */
[----:B------:R-:W-:Y:S02]  /*1cb0*/  USEL UR8, URZ, 0x1, UP0 ;  /* 0x00000001ff087887 */ /* 0x000fe40008000000 */
[----:B------:R-:W-:-:S02]  /*1cc0*/  USEL UR7, UR5, URZ, UP0 ;  /* 0x000000ff05077287 */ /* 0x000fc40008000000 */
[----:B------:R-:W-:Y:S02]  /*1cd0*/  UIADD3.X UR15, UPT, UPT, URZ, UR27, URZ, UP1, !UPT ;  /* 0x0000001bff0f7290 */ /* 0x000fe40008ffe4ff */
[----:B------:R-:W-:Y:S01]  /*1ce0*/  ULEA UR5, UR7, UR6, 0x3 ;  /* 0x0000000607057291 */ /* 0x000fe2000f8e18ff */
[----:B------:R-:W-:Y:S01]  /*1cf0*/  LOP3.LUT R12, R12, UR8, RZ, 0x3c, !PT ;  /* 0x000000080c0c7c12 */ /* 0x000fe2000f8e3cff */
[----:B------:R-:W-:Y:S02]  /*1d00*/  USHF.L.U32 UR8, UR4, 0xd, URZ ;  /* 0x0000000d04087899 */ /* 0x000fe400080006ff */
[----:B------:R-:W-:Y:S01]  /*1d10*/  UIADD3 UR4, UP0, UPT, UR26, 0x180, URZ ;  /* 0x000001801a047890 */ /* 0x000fe2000ff1e0ff */
[----:B-1----:R-:W-:Y:S01]  /*1d20*/  SHF.L.U32 R0, R12, 0x1f, RZ ;  /* 0x0000001f0c007819 */ /* 0x002fe200000006ff */
[----:B------:R-:W-:Y:S02]  /*1d30*/  ULOP3.LUT UR32, UR8, UR22, URZ, 0xfc, !UPT ;  /* 0x0000001608207292 */ /* 0x000fe4000f8efcff */
[----:B------:R-:W-:Y:S01]  /*1d40*/  UPRMT UR13, URZ, 0x5410, UR21 ;  /* 0x00005410ff0d7896 */ /* 0x000fe20008000015 */
[----:B------:R3:W4:Y:S01]  /*1d50*/  SYNCS.PHASECHK.TRANS64.TRYWAIT P0, [UR5+0x20], R0 ;  /* 0x00002000ff0075a7 */ /* 0x0007220008001105 */
[----:B------:R-:W-:-:S02]  /*1d60*/  UIADD3 UR32, UPT, UPT, UR6, 0xc400, UR32 ;  /* 0x0000c40006207890 */ /* 0x000fc4000fffe020 */
[----:B------:R-:W-:Y:S02]  /*1d70*/  UIADD3 UR8, UPT, UPT, UR6, 0x14400, UR8 ;  /* 0x0001440006087890 */ /* 0x000fe4000fffe008 */
[----:B------:R-:W-:Y:S01]  /*1d80*/  UIADD3.X UR5, UPT, UPT, URZ, UR27, URZ, UP0, !UPT ;  /* 0x0000001bff057290 */ /* 0x000fe200087fe4ff */
[----:B------:R-:W-:Y:S01]  /*1d90*/  UMOV UR18, 0x0 ;  /* 0x0000000000127882 */ /* 0x000fe20000000000 */
[----:B------:R-:W-:Y:S01]  /*1da0*/  UMOV UR19, 0x10000000 ;  /* 0x1000000000137882 */ /* 0x000fe20000000000 */
[----:B------:R-:W-:Y:S01]  /*1db0*/  UMOV UR10, UR34 ;  /* 0x00000022000a7c82 */ /* 0x000fe20008000000 */
[----:B------:R-:W-:Y:S01]  /*1dc0*/  UMOV UR12, UR36 ;  /* 0x00000024000c7c82 */ /* 0x000fe20008000000 */
[----:B------:R-:W-:Y:S01]  /*1dd0*/  UMOV UR9, UR33 ;  /* 0x0000002100097c82 */ /* 0x000fe20008000000 */
[----:B------:R1:W-:Y:S03]  /*1de0*/  UTMALDG.3D.MULTICAST.2CTA [UR32], [UR14], UR13, desc[UR18] ;  /* 0x000012200e0073b4 */ /* 0x0003e6000821180d */
[----:B------:R2:W-:Y:S01]  /*1df0*/  UTMALDG.3D.2CTA [UR8], [UR4], desc[UR18] ;  /* 0x00001208040075b4 */ /* 0x0005e20008211000 */
[----:B-1----:R-:W-:Y:S01]  /*1e00*/  UIADD3 UR34, UPT, UPT, UR34, 0x40, URZ ;  /* 0x0000004022227890 */ /* 0x002fe2000fffe0ff */
[----:B------:R-:W-:Y:S01]  /*1e10*/  UMOV UR13, UR25 ;  /* 0x00000019000d7c82 */ /* 0x000fe20008000000 */
[----:B--2---:R-:W-:Y:S01]  /*1e20*/  UMOV UR4, UR7 ;  /* 0x0000000700047c82 */ /* 0x004fe20008000000 */
[----:B------:R-:W-:Y:S09]  /*1e30*/  BRA.U UP2, `(.L_x_31) ;  /* 0xfffffffd02487547 */ /* 0x000ff2000b83ffff */
.L_x_25:
[----:B------:R-:W-:Y:S01]  /*1e40*/  ULEA UR4, UR7, UR6, 0x3 ;  /* 0x0000000607047291 */ /* 0x000fe2000f8e18ff */
[----:B-1-3--:R-:W-:Y:S01]  /*1e50*/  SHF.L.U32 R0, R12, 0x1f, RZ ;  /* 0x0000001f0c007819 */ /* 0x00afe200000006ff */
[----:B------:R-:W-:Y:S01]  /*1e60*/  @!P1 SYNCS.ARRIVE.TRANS64.A1T0 RZ, [UR6+0x88], RZ ;  /* 0x000088ffffff99a7 */ /* 0x000fe20008100006 */
[----:B------:R-:W-:-:S06]  /*1e70*/  UISETP.GT.AND UP0, UPT, UR40, UR39, UPT ;  /* 0x000000272800728c */ /* 0x000fcc000bf04270 */
[----:B--2-4-:R1:W2:Y:S03]  /*1e80*/  SYNCS.PHASECHK.TRANS64.TRYWAIT P0, [UR4+0x20], R0 ;  /* 0x00002000ff0075a7 */ /* 0x0142a60008001104 */
[----:B------:R-:W-:Y:S05]  /*1e90*/  BRA.U !UP0, `(.L_x_32) ;  /* 0x0000000108c47547 */ /* 0x000fea000b800000 */
[----:B------:R-:W-:Y:S01]  /*1ea0*/  UIADD3 UR24, UPT, UPT, UR44, UR13, URZ ;  /* 0x0000000d2c187290 */ /* 0x000fe2000fffe0ff */
[----:B------:R-:W-:-:S11]  /*1eb0*/  UMOV UR4, UR7 ;  /* 0x0000000700047c82 */ /* 0x000fd60008000000 */
.L_x_38:
[----:B------:R-:W-:Y:S01]  /*1ec0*/  ULEA UR17, UR4, UR6, 0x3 ;  /* 0x0000000604117291 */ /* 0x000fe2000f8e18ff */
[----:B--2---:R-:W-:Y:S01]  /*1ed0*/  @P3 MOV R2, 0x8000 ;  /* 0x0000800000023802 */ /* 0x004fe20000000f00 */
[----:B--2-4-:R-:W-:Y:S10]  /*1ee0*/  @P0 BRA `(.L_x_33) ;  /* 0x00000000000c0947 */ /* 0x014ff40003800000 */
[----:B------:R-:W-:-:S04]  /*1ef0*/  SHF.L.U32 R3, R12, 0x1f, RZ ;  /* 0x0000001f0c037819 */ /* 0x000fc800000006ff */
[----:B------:R-:W2:Y:S02]  /*1f00*/  SYNCS.PHASECHK.TRANS64.TRYWAIT P0, [UR17+0x20], R3 ;  /* 0x00002003ff0075a7 */ /* 0x000ea40008001111 */
[----:B--2---:R-:W-:Y:S05]  /*1f10*/  @!P0 BRA `(.L_x_34) ;  /* 0x0000009c00708947 */ /* 0x004fea0003800000 */
.L_x_33:
[----:B------:R2:W-:Y:S01]  /*1f20*/  @P3 SYNCS.ARRIVE.TRANS64 RZ, [UR17], R2 ;  /* 0x00000002ffff39a7 */ /* 0x0005e20008000011 */
[----:B------:R-:W-:-:S04]  /*1f30*/  ULOP3.LUT UR5, UR23, 0x2, URZ, 0xfc, !UPT ;  /* 0x0000000217057892 */ /* 0x000fc8000f8efcff */
[----:B------:R-:W-:-:S09]  /*1f40*/  UISETP.NE.AND UP0, UPT, UR5, 0x2, UPT ;  /* 0x000000020500788c */ /* 0x000fd2000bf05270 */
[----:B------:R-:W-:Y:S05]  /*1f50*/  BRA.U UP0, `(.L_x_35) ;  /* 0x0000000100047547 */ /* 0x000fea000b800000 */
[----:B------:R-:W-:Y:S05]  /*1f60*/  BPT.TRAP 0x1 ;  /* 0x000000040000795c */ /* 0x000fea0000300000 */
.L_x_35:
[----:B------:R-:W-:Y:S04]  /*1f70*/  BSSY.RECONVERGENT B0, `(.L_x_36) ;  /* 0x0000003000007945 */ /* 0x000fe80003800200 */
[----:B------:R-:W-:Y:S05]  /*1f80*/  @!P2 BRA `(.L_x_37) ;  /* 0x000000000004a947 */ /* 0x000fea0003800000 */
[----:B------:R-:W-:Y:S05]  /*1f90*/  BPT.TRAP 0x1 ;  /* 0x000000040000795c */ /* 0x000fea0000300000 */
.L_x_37:
[----:B------:R-:W-:Y:S05]  /*1fa0*/  BSYNC.RECONVERGENT B0 ;  /* 0x0000000000007941 */ /* 0x000fea0003800200 */
.L_x_36:
[----:B------:R-:W-:Y:S02]  /*1fb0*/  UIADD3 UR5, UPT, UPT, UR4, 0x1, URZ ;  /* 0x0000000104057890 */ /* 0x000fe4000fffe0ff */
[----:B------:R-:W-:Y:S02]  /*1fc0*/  USHF.L.U32 UR18, UR13, 0x6, URZ ;  /* 0x000000060d127899 */ /* 0x000fe400080006ff */
[----:B------:R-:W-:Y:S02]  /*1fd0*/  UISETP.NE.AND UP0, UPT, UR5, 0x4, UPT ;  /* 0x000000040500788c */ /* 0x000fe4000bf05270 */
[----:B------:R-:W-:Y:S02]  /*1fe0*/  ULOP3.LUT UR17, UR17, 0xfefffff8, URZ, 0xc0, !UPT ;  /* 0xfefffff811117892 */ /* 0x000fe4000f8ec0ff */
[----:B------:R-:W-:Y:S02]  /*1ff0*/  USEL UR8, URZ, 0x1, UP0 ;  /* 0x00000001ff087887 */ /* 0x000fe40008000000 */
[----:B------:R-:W-:-:S02]  /*2000*/  USEL UR7, UR5, URZ, UP0 ;  /* 0x000000ff05077287 */ /* 0x000fc40008000000 */
[----:B------:R-:W-:Y:S02]  /*2010*/  UIADD3 UR14, UP0, UPT, UR26, 0x180, URZ ;  /* 0x000001801a0e7890 */ /* 0x000fe4000ff1e0ff */
        /* <DEDUP_REMOVED lines=9> */
[----:B------:R-:W-:Y:S02]  /*20b0*/  UIADD3.X UR5, UPT, UPT, URZ, UR27, URZ, UP1, !UPT ;  /* 0x0000001bff057290 */ /* 0x000fe40008ffe4ff */
[----:B------:R-:W-:Y:S02]  /*20c0*/  UIADD3 UR8, UPT, UPT, UR6, 0x14400, UR8 ;  /* 0x0001440006087890 */ /* 0x000fe4000fffe008 */
[----:B------:R-:W-:Y:S01]  /*20d0*/  UIADD3.X UR15, UPT, UPT, URZ, UR27, URZ, UP0, !UPT ;  /* 0x0000001bff0f7290 */ /* 0x000fe200087fe4ff */
[----:B------:R-:W-:Y:S01]  /*20e0*/  UMOV UR28, 0x0 ;  /* 0x00000000001c7882 */ /* 0x000fe20000000000 */
[----:B------:R-:W-:Y:S01]  /*20f0*/  UMOV UR29, 0x10000000 ;  /* 0x10000000001d7882 */ /* 0x000fe20000000000 */
[----:B------:R-:W-:Y:S01]  /*2100*/  UMOV UR19, UR35 ;  /* 0x0000002300137c82 */ /* 0x000fe20008000000 */
[----:B------:R-:W-:Y:S01]  /*2110*/  UMOV UR20, UR36 ;  /* 0x0000002400147c82 */ /* 0x000fe20008000000 */
[----:B------:R-:W-:Y:S01]  /*2120*/  UMOV UR12, UR36 ;  /* 0x00000024000c7c82 */ /* 0x000fe20008000000 */
[----:B------:R1:W-:Y:S01]  /*2130*/  UTMALDG.3D.MULTICAST.2CTA [UR16], [UR4], UR10, desc[UR28] ;  /* 0x00001c10040073b4 */ /* 0x0003e2000821180a */
[----:B------:R-:W-:Y:S01]  /*2140*/  UMOV UR9, UR17 ;  /* 0x0000001100097c82 */ /* 0x000fe20008000000 */
[----:B------:R-:W-:-:S04]  /*2150*/  UIADD3 UR13, UPT, UPT, UR13, 0x1, URZ ;  /* 0x000000010d0d7890 */ /* 0x000fc8000fffe0ff */
[----:B------:R-:W-:Y:S01]  /*2160*/  UISETP.NE.AND UP0, UPT, UR13, UR24, UPT ;  /* 0x000000180d00728c */ /* 0x000fe2000bf05270 */
[----:B-1----:R-:W-:Y:S01]  /*2170*/  UMOV UR10, UR18 ;  /* 0x00000012000a7c82 */ /* 0x002fe20008000000 */
[----:B------:R-:W-:Y:S01]  /*2180*/  UMOV UR4, UR7 ;  /* 0x0000000700047c82 */ /* 0x000fe20008000000 */
[----:B------:R3:W-:Y:S06]  /*2190*/  UTMALDG.3D.2CTA [UR8], [UR14], desc[UR28] ;  /* 0x00001c080e0075b4 */ /* 0x0007ec0008211000 */
[----:B---3--:R-:W-:Y:S05]  /*21a0*/  BRA.U UP0, `(.L_x_38) ;  /* 0xfffffffd00447547 */ /* 0x008fea000b83ffff */
.L_x_32:
[C---:B------:R-:W-:Y:S01]  /*21b0*/  LEA R3, R11.reuse, UR6, 0x3 ;  /* 0x000000060b037c11 */ /* 0x040fe2000f8e18ff */
[----:B------:R-:W-:Y:S01]  /*21c0*/  NOP ;  /* 0x0000000000007918 */ /* 0x000fe20000000000 */
[----:B-1----:R-:W-:Y:S02]  /*21d0*/  SHF.L.U32 R0, R10, 0x1f, RZ ;  /* 0x0000001f0a007819 */ /* 0x002fe400000006ff */
[----:B------:R-:W-:Y:S02]  /*21e0*/  LEA R5, R11, UR6, 0x4 ;  /* 0x000000060b057c11 */ /* 0x000fe4000f8e20ff */
[----:B--2-4-:R-:W1:Y:S02]  /*21f0*/  SYNCS.PHASECHK.TRANS64.TRYWAIT P0, [R3+URZ+0x90], R0 ;  /* 0x00009000030075a7 */ /* 0x014e6400080011ff */
[----:B-1----:R-:W-:Y:S05]  /*2200*/  @!P0 BRA `(.L_x_39) ;  /* 0x0000009800cc8947 */ /* 0x002fea0003800000 */
.L_x_147:
[----:B------:R-:W2:Y:S01]  /*2210*/  LDS.128 R4, [R5+0x100] ;  /* 0x0001000005047984 */ /* 0x000ea20000000c00 */
[----:B------:R-:W-:Y:S01]  /*2220*/  UISETP.GE.AND UP0, UPT, UR42, 0x1, UPT ;  /* 0x000000012a00788c */ /* 0x000fe2000bf06270 */
[----:B------:R-:W-:Y:S01]  /*2230*/  @!PT LDS RZ, [RZ] ;  /* 0x00000000fffff984 */ /* 0x000fe20000000800 */
[----:B------:R-:W-:Y:S01]  /*2240*/  @!PT LDS RZ, [RZ] ;  /* 0x00000000fffff984 */ /* 0x000fe20000000800 */
[----:B------:R-:W-:Y:S01]  /*2250*/  @!PT LDS RZ, [RZ] ;  /* 0x00000000fffff984 */ /* 0x000fe20000000800 */
[----:B------:R-:W-:Y:S01]  /*2260*/  @!PT LDS RZ, [RZ] ;  /* 0x00000000fffff984 */ /* 0x000fe20000000800 */
[----:B------:R3:W-:Y:S06]  /*2270*/  MEMBAR.ALL.CTA ;  /* 0x0000000000007992 */ /* 0x0007ec0000008000 */
[----:B---3--:R-:W3:Y:S01]  /*2280*/  FENCE.VIEW.ASYNC.S ;  /* 0x00000000000073c6 */ /* 0x008ee20000000000 */
[----:B--2---:R-:W-:-:S13]  /*2290*/  LOP3.LUT P0, RZ, R6, 0x1, RZ, 0xc0, !PT ;  /* 0x0000000106ff7812 */ /* 0x004fda000780c0ff */
[----:B---3--:R-:W-:Y:S01]  /*22a0*/  VOTEU.ANY UP1, P0 ;  /* 0x0000000000ff7886 */ /* 0x008fe20000020100 */
[----:B------:R-:W-:-:S13]  /*22b0*/  PLOP3.LUT P0, PT, PT, PT, UP1, 0x80, 0x8 ;  /* 0x000000000008781c */ /* 0x000fda0003f0f018 */
[----:B-1----:R-:W-:Y:S02]  /*22c0*/  @P0 LOP3.LUT R0, R5, 0xffff, RZ, 0xc0, !PT ;  /* 0x0000ffff05000812 */ /* 0x002fe400078ec0ff */
[----:B------:R-:W-:Y:S02]  /*22d0*/  @P0 MOV R2, R4 ;  /* 0x0000000400020202 */ /* 0x000fe40000000f00 */
[----:B------:R-:W-:Y:S01]  /*22e0*/  @P0 R2UR UR5, R0 ;  /* 0x00000000000502ca */ /* 0x000fe200000e0000 */
[----:B------:R-:W-:Y:S01]  /*22f0*/  VIADD R0, R3, 0xa0 ;  /* 0x000000a003007836 */ /* 0x000fe20000000000 */
[----:B------:R-:W-:Y:S02]  /*2300*/  @P0 SHF.R.U32.HI R4, RZ, 0x10, R5 ;  /* 0x00000010ff040819 */ /* 0x000fe40000011605 */
[----:B------:R-:W-:Y:S02]  /*2310*/  @P0 R2UR UR8, R2 ;  /* 0x00000000020802ca */ /* 0x000fe400000e0000 */
[----:B------:R-:W-:-:S02]  /*2320*/  PRMT R0, RZ, 0x654, R0 ;  /* 0x00000654ff007816 */ /* 0x000fc40000000000 */
[----:B------:R-:W-:Y:S02]  /*2330*/  @P0 R2UR UR4, R4 ;  /* 0x00000000040402ca */ /* 0x000fe400000e0000 */
[----:B------:R1:W-:Y:S03]  /*2340*/  SYNCS.ARRIVE.TRANS64.RED.A1T0 RZ, [R0+URZ], RZ ;  /* 0x000000ff00ff79a7 */ /* 0x0003e600081004ff */
[----:B------:R-:W-:-:S04]  /*2350*/  @UP1 UMOV UR30, UR5 ;  /* 0x00000005001e1c82 */ /* 0x000fc80008000000 */
[----:B------:R-:W-:-:S04]  /*2360*/  @UP1 UMOV UR31, UR8 ;  /* 0x00000008001f1c82 */ /* 0x000fc80008000000 */
[----:B------:R-:W-:Y:S01]  /*2370*/  @UP1 UMOV UR36, UR4 ;  /* 0x0000000400241c82 */ /* 0x000fe20008000000 */
[----:B------:R-:W-:Y:S05]  /*2380*/  BRA.U !UP0, `(.L_x_40) ;  /* 0x0000000108d47547 */ /* 0x000fea000b800000 */
[----:B------:R-:W2:Y:S01]  /*2390*/  LDCU.128 UR12, c[0x0][0xb10] ;  /* 0x00016200ff0c77ac */ /* 0x000ea20008000c00 */
[----:B------:R-:W3:Y:S01]  /*23a0*/  LDCU UR24, c[0x0][0xb20] ;  /* 0x00016400ff1877ac */ /* 0x000ee20008000800 */
[----:B------:R-:W4:Y:S01]  /*23b0*/  LDCU UR20, c[0x0][0xb0c] ;  /* 0x00016180ff1477ac */ /* 0x000f220008000800 */
[----:B------:R-:W1:Y:S01]  /*23c0*/  LDCU.64 UR10, c[0x0][0xb28] ;  /* 0x00016500ff0a77ac */ /* 0x000e620008000a00 */
[----:B------:R-:W-:Y:S02]  /*23d0*/  UISETP.NE.AND UP3, UPT, UR42, 0x1, UPT ;  /* 0x000000012a00788c */ /* 0x000fe4000bf65270 */
[----:B--2---:R-:W-:Y:S02]  /*23e0*/  UIMAD.WIDE.U32 UR8, UR37, UR15, URZ ;  /* 0x0000000f250872a5 */ /* 0x004fe4000f8e00ff */
[----:B------:R-:W-:Y:S02]  /*23f0*/  UIMAD.WIDE.U32 UR4, UR38, UR12, URZ ;  /* 0x0000000c260472a5 */ /* 0x000fe4000f8e00ff */
[----:B------:R-:W-:-:S02]  /*2400*/  UISETP.NE.AND UP0, UPT, UR14, 0x1, UPT ;  /* 0x000000010e00788c */ /* 0x000fc4000bf05270 */
[----:B------:R-:W-:Y:S01]  /*2410*/  UIMAD.WIDE.U32 UR28, UR30, UR15, URZ ;  /* 0x0000000f1e1c72a5 */ /* 0x000fe2000f8e00ff */
[----:B------:R-:W-:Y:S02]  /*2420*/  UMOV UR8, UR9 ;  /* 0x0000000900087c82 */ /* 0x000fe40008000000 */
[----:B------:R-:W-:Y:S01]  /*2430*/  UMOV UR4, UR5 ;  /* 0x0000000500047c82 */ /* 0x000fe20008000000 */
[----:B---3--:R-:W-:Y:S02]  /*2440*/  USHF.R.U32.HI UR8, URZ, UR24, UR8 ;  /* 0x00000018ff087299 */ /* 0x008fe40008011608 */
[----:B----4-:R-:W-:Y:S02]  /*2450*/  UISETP.NE.AND UP2, UPT, UR20, 0x1, UPT ;  /* 0x000000011400788c */ /* 0x010fe4000bf45270 */
[----:B------:R-:W-:Y:S02]  /*2460*/  USHF.R.U32.HI UR4, URZ, UR13, UR4 ;  /* 0x0000000dff047299 */ /* 0x000fe40008011604 */
[----:B------:R-:W-:-:S02]  /*2470*/  USEL UR5, UR37, UR8, !UP0 ;  /* 0x0000000825057287 */ /* 0x000fc4000c000000 */
[----:B------:R-:W-:Y:S02]  /*2480*/  USEL UR8, UR38, UR4, !UP2 ;  /* 0x0000000426087287 */ /* 0x000fe4000d000000 */
[----:B-1----:R-:W-:Y:S01]  /*2490*/  UIMAD.WIDE.U32 UR16, UR5, UR10, URZ ;  /* 0x0000000a051072a5 */ /* 0x002fe2000f8e00ff */
[----:B------:R-:W-:Y:S01]  /*24a0*/  UMOV UR4, UR29 ;  /* 0x0000001d00047c82 */ /* 0x000fe20008000000 */
[----:B------:R-:W-:Y:S02]  /*24b0*/  UIMAD.WIDE.U32 UR18, UR31, UR12, URZ ;  /* 0x0000000c1f1272a5 */ /* 0x000fe4000f8e00ff */
[----:B------:R-:W-:-:S03]  /*24c0*/  UIMAD.WIDE.U32 UR28, UR8, UR10, URZ ;  /* 0x0000000a081c72a5 */ /* 0x000fc6000f8e00ff */
[----:B------:R-:W-:Y:S01]  /*24d0*/  UMOV UR16, UR17 ;  /* 0x0000001100107c82 */ /* 0x000fe20008000000 */
[----:B------:R-:W-:Y:S02]  /*24e0*/  USHF.R.U32.HI UR4, URZ, UR24, UR4 ;  /* 0x00000018ff047299 */ /* 0x000fe40008011604 */
[----:B------:R-:W-:Y:S01]  /*24f0*/  @UP3 USHF.R.U32.HI UR5, URZ, UR11, UR16 ;  /* 0x0000000bff053299 */ /* 0x000fe20008011610 */
[----:B------:R-:W-:Y:S01]  /*2500*/  UMOV UR18, UR19 ;  /* 0x0000001300127c82 */ /* 0x000fe20008000000 */
[----:B------:R-:W-:Y:S01]  /*2510*/  UMOV UR28, UR29 ;  /* 0x0000001d001c7c82 */ /* 0x000fe20008000000 */
[----:B------:R-:W-:Y:S02]  /*2520*/  USHF.R.U32.HI UR13, URZ, UR13, UR18 ;  /* 0x0000000dff0d7299 */ /* 0x000fe40008011612 */
[----:B------:R-:W-:Y:S02]  /*2530*/  USEL UR4, UR30, UR4, !UP0 ;  /* 0x000000041e047287 */ /* 0x000fe4000c000000 */
[----:B------:R-:W-:-:S02]  /*2540*/  @UP3 USHF.R.U32.HI UR8, URZ, UR11, UR28 ;  /* 0x0000000bff083299 */ /* 0x000fc4000801161c */
[----:B------:R-:W-:Y:S02]  /*2550*/  UIMAD UR9, UR42, UR5, URZ ;  /* 0x000000052a0972a4 */ /* 0x000fe4000f8e02ff */
[----:B------:R-:W-:Y:S02]  /*2560*/  USEL UR5, UR31, UR13, !UP2 ;  /* 0x0000000d1f057287 */ /* 0x000fe4000d000000 */
[----:B------:R-:W-:Y:S02]  /*2570*/  UIMAD UR12, UR42, UR8, URZ ;  /* 0x000000082a0c72a4 */ /* 0x000fe4000f8e02ff */
[----:B------:R-:W-:Y:S02]  /*2580*/  UISETP.GE.AND UP0, UPT, UR4, UR9, UPT ;  /* 0x000000090400728c */ /* 0x000fe4000bf06270 */
[----:B------:R-:W-:Y:S02]  /*2590*/  UIMAD.WIDE.U32 UR16, UR4, UR10, URZ ;  /* 0x0000000a041072a5 */ /* 0x000fe4000f8e00ff */
[----:B------:R-:W-:-:S02]  /*25a0*/  UISETP.GE.OR UP0, UPT, UR5, UR12, UP0 ;  /* 0x0000000c0500728c */ /* 0x000fc40008706670 */
        /* <DEDUP_REMOVED lines=19> */
.L_x_40:
[----:B------:R-:W2:Y:S02]  /*26e0*/  LDCU UR4, c[0x0][0xb30] ;  /* 0x00016600ff0477ac */ /* 0x000ea40008000800 */
[----:B--2---:R-:W-:-:S09]  /*26f0*/  UISETP.NE.AND UP0, UPT, UR4, 0x1, UPT ;  /* 0x000000010400788c */ /* 0x004fd2000bf05270 */
[----:B------:R-:W-:Y:S05]  /*2700*/  BRA.U UP0, `(.L_x_41) ;  /* 0x0000000100447547 */ /* 0x000fea000b800000 */
[----:B------:R-:W2:Y:S01]  /*2710*/  LDCU.128 UR12, c[0x0][0xb10] ;  /* 0x00016200ff0c77ac */ /* 0x000ea20008000c00 */
[----:B------:R-:W3:Y:S01]  /*2720*/  LDCU UR10, c[0x0][0xb0c] ;  /* 0x00016180ff0a77ac */ /* 0x000ee20008000800 */
[----:B------:R-:W4:Y:S01]  /*2730*/  LDCU UR11, c[0x0][0xb20] ;  /* 0x00016400ff0b77ac */ /* 0x000f220008000800 */
[----:B--2---:R-:W-:Y:S02]  /*2740*/  UIMAD.WIDE.U32 UR8, UR31, UR12, URZ ;  /* 0x0000000c1f0872a5 */ /* 0x004fe4000f8e00ff */
[----:B------:R-:W-:Y:S02]  /*2750*/  UIMAD.WIDE.U32 UR4, UR30, UR15, URZ ;  /* 0x0000000f1e0472a5 */ /* 0x000fe4000f8e00ff */
[----:B---3--:R-:W-:Y:S02]  /*2760*/  UISETP.NE.AND UP2, UPT, UR10, 0x1, UPT ;  /* 0x000000010a00788c */ /* 0x008fe4000bf45270 */
[----:B------:R-:W-:Y:S01]  /*2770*/  UISETP.NE.AND UP0, UPT, UR14, 0x1, UPT ;  /* 0x000000010e00788c */ /* 0x000fe2000bf05270 */
[----:B------:R-:W-:-:S02]  /*2780*/  UMOV UR8, UR9 ;  /* 0x0000000900087c82 */ /* 0x000fc40008000000 */
[----:B------:R-:W-:Y:S01]  /*2790*/  UMOV UR4, UR5 ;  /* 0x0000000500047c82 */ /* 0x000fe20008000000 */
[----:B------:R-:W-:Y:S02]  /*27a0*/  USHF.R.U32.HI UR13, URZ, UR13, UR8 ;  /* 0x0000000dff0d7299 */ /* 0x000fe40008011608 */
[----:B----4-:R-:W-:Y:S02]  /*27b0*/  USHF.R.U32.HI UR4, URZ, UR11, UR4 ;  /* 0x0000000bff047299 */ /* 0x010fe40008011604 */
[----:B------:R-:W-:Y:S02]  /*27c0*/  USEL UR5, UR31, UR13, !UP2 ;  /* 0x0000000d1f057287 */ /* 0x000fe4000d000000 */
[----:B------:R-:W-:-:S04]  /*27d0*/  USEL UR4, UR30, UR4, !UP0 ;  /* 0x000000041e047287 */ /* 0x000fc8000c000000 */
[----:B------:R-:W-:Y:S02]  /*27e0*/  UIADD3 UR8, UPT, UPT, UR5, -UR4, URZ ;  /* 0x8000000405087290 */ /* 0x000fe4000fffe0ff */
[----:B------:R-:W-:Y:S02]  /*27f0*/  UIADD3 UR4, UPT, UPT, -UR5, UR4, URZ ;  /* 0x0000000405047290 */ /* 0x000fe4000fffe1ff */
[----:B------:R-:W-:Y:S02]  /*2800*/  UIMAD UR30, UR8, UR14, UR30 ;  /* 0x0000000e081e72a4 */ /* 0x000fe4000f8e021e */
[----:B------:R-:W-:-:S12]  /*2810*/  UIMAD UR31, UR4, UR10, UR31 ;  /* 0x0000000a041f72a4 */ /* 0x000fd8000f8e021f */
.L_x_41:
[----:B------:R-:W-:Y:S01]  /*2820*/  VIADD R11, R11, 0x1 ;  /* 0x000000010b0b7836 */ /* 0x000fe20000000000 */
[----:B------:R-:W-:Y:S02]  /*2830*/  R2UR UR5, R161 ;  /* 0x00000000a10572ca */ /* 0x000fe400000e0000 */
[----:B------:R-:W-:Y:S02]  /*2840*/  R2UR UR4, R160 ;  /* 0x00000000a00472ca */ /* 0x000fe400000e0000 */
[C---:B------:R-:W-:Y:S02]  /*2850*/  ISETP.NE.AND P0, PT, R11.reuse, 0x2, PT ;  /* 0x000000020b00780c */ /* 0x040fe40003f05270 */
[----:B------:R-:W-:Y:S02]  /*2860*/  PLOP3.LUT P1, PT, PT, PT, PT, 0x80, 0x8 ;  /* 0x000000000008781c */ /* 0x000fe40003f2f070 */
[----:B------:R-:W-:Y:S02]  /*2870*/  SEL R3, RZ, 0x1, P0 ;  /* 0x00000001ff037807 */ /* 0x000fe40000000000 */
[----:B------:R-:W-:-:S02]  /*2880*/  SEL R11, R11, RZ, P0 ;  /* 0x000000ff0b0b7207 */ /* 0x000fc40000000000 */
[----:B------:R-:W-:Y:S01]  /*2890*/  LOP3.LUT R10, R10, R3, RZ, 0x3c, !PT ;  /* 0x000000030a0a7212 */ /* 0x000fe200078e3cff */
[----:B------:R-:W-:Y:S02]  /*28a0*/  UIADD3 UR16, UPT, UPT, UR31, UR5, URZ ;  /* 0x000000051f107290 */ /* 0x000fe4000fffe0ff */
[----:B------:R-:W-:Y:S01]  /*28b0*/  UIADD3 UR20, UPT, UPT, UR30, UR4, URZ ;  /* 0x000000041e147290 */ /* 0x000fe2000fffe0ff */
[----:B------:R-:W-:Y:S11]  /*28c0*/  BRA.U UP1, `(.L_x_42) ;  /* 0xfffffff101247547 */ /* 0x000ff6000b83ffff */
[----:B------:R-:W-:Y:S01]  /*28d0*/  UIADD3 UR8, UPT, UPT, UR6, 0x20, URZ ;  /* 0x0000002006087890 */ /* 0x000fe2000fffe0ff */
[----:B------:R-:W-:-:S03]  /*28e0*/  SHF.L.U32 R3, R12, 0x1f, RZ ;  /* 0x0000001f0c037819 */ /* 0x000fc600000006ff */
[----:B------:R-:W-:-:S09]  /*28f0*/  ULEA UR4, UR7, UR8, 0x3 ;  /* 0x0000000807047291 */ /* 0x000fd2000f8e18ff */
[----:B------:R-:W2:Y:S02]  /*2900*/  SYNCS.PHASECHK.TRANS64.TRYWAIT P0, [UR4], R3 ;  /* 0x00000003ff0075a7 */ /* 0x000ea40008001104 */
[----:B--2---:R-:W-:Y:S05]  /*2910*/  @!P0 BRA `(.L_x_43) ;  /* 0x00000094001c8947 */ /* 0x004fea0003800000 */
.L_x_149:
[----:B------:R-:W-:-:S04]  /*2920*/  UIADD3 UR4, UPT, UPT, UR7, 0x1, URZ ;  /* 0x0000000107047890 */ /* 0x000fc8000fffe0ff */
[----:B------:R-:W-:-:S04]  /*2930*/  UISETP.NE.AND UP0, UPT, UR4, 0x4, UPT ;  /* 0x000000040400788c */ /* 0x000fc8000bf05270 */
[----:B------:R-:W-:Y:S02]  /*2940*/  USEL UR6, URZ, 0x1, UP0 ;  /* 0x00000001ff067887 */ /* 0x000fe40008000000 */
[----:B------:R-:W-:-:S04]  /*2950*/  USEL UR4, UR4, URZ, UP0 ;  /* 0x000000ff04047287 */ /* 0x000fc80008000000 */
[----:B------:R-:W-:Y:S01]  /*2960*/  ULEA UR5, UR4, UR8, 0x3 ;  /* 0x0000000804057291 */ /* 0x000fe2000f8e18ff */
[----:B------:R-:W-:-:S04]  /*2970*/  LOP3.LUT R2, R12, UR6, RZ, 0x3c, !PT ;  /* 0x000000060c027c12 */ /* 0x000fc8000f8e3cff */
[----:B-1----:R-:W-:-:S04]  /*2980*/  SHF.L.U32 R3, R2, 0x1f, RZ ;  /* 0x0000001f02037819 */ /* 0x002fc800000006ff */
[----:B------:R-:W1:Y:S02]  /*2990*/  SYNCS.PHASECHK.TRANS64.TRYWAIT P0, [UR5], R3 ;  /* 0x00000003ff0075a7 */ /* 0x000e640008001105 */
[----:B-1----:R-:W-:Y:S05]  /*29a0*/  @!P0 BRA `(.L_x_44) ;  /* 0x0000009400108947 */ /* 0x002fea0003800000 */
.L_x_151:
        /* <DEDUP_REMOVED lines=9> */
.L_x_153:
[----:B------:R-:W-:-:S04]  /*2a40*/  UIADD3 UR4, UPT, UPT, UR4, 0x1, URZ ;  /* 0x0000000104047890 */ /* 0x000fc8000fffe0ff */
[----:B------:R-:W-:-:S04]  /*2a50*/  UISETP.NE.AND UP0, UPT, UR4, 0x4, UPT ;  /* 0x000000040400788c */ /* 0x000fc8000bf05270 */
[----:B------:R-:W-:Y:S02]  /*2a60*/  USEL UR5, URZ, 0x1, UP0 ;  /* 0x00000001ff057887 */ /* 0x000fe40008000000 */
[----:B------:R-:W-:-:S04]  /*2a70*/  USEL UR4, UR4, URZ, UP0 ;  /* 0x000000ff04047287 */ /* 0x000fc80008000000 */
[----:B------:R-:W-:Y:S01]  /*2a80*/  ULEA UR4, UR4, UR8, 0x3 ;  /* 0x0000000804047291 */ /* 0x000fe2000f8e18ff */
[----:B-1----:R-:W-:-:S04]  /*2a90*/  LOP3.LUT R3, R2, UR5, RZ, 0x3c, !PT ;  /* 0x0000000502037c12 */ /* 0x002fc8000f8e3cff */
[----:B------:R-:W-:Y:S01]  /*2aa0*/  SHF.L.U32 R3, R3, 0x1f, RZ ;  /* 0x0000001f03037819 */ /* 0x000fe200000006ff */
[----:B------:R-:W-:-:S07]  /*2ab0*/  IMAD.U32 R0, RZ, RZ, UR4 ;  /* 0x00000004ff007e24 */ /* 0x000fce000f8e00ff */
.L_x_46:
[----:B-1----:R1:W2:Y:S02]  /*2ac0*/  SYNCS.PHASECHK.TRANS64.TRYWAIT P0, [R0+URZ], R3 ;  /* 0x00000003000075a7 */ /* 0x0022a400080011ff */
[----:B--2---:R-:W-:Y:S05]  /*2ad0*/  @!P0 NANOSLEEP.SYNCS 0x989680 ;  /* 0x009896800000895d */ /* 0x004fea0003900000 */
[----:B------:R-:W2:Y:S02]  /*2ae0*/  @!P0 SYNCS.PHASECHK.TRANS64 P0, [R0+URZ], R3 ;  /* 0x00000003000085a7 */ /* 0x000ea400080010ff */
[----:B--2---:R-:W-:Y:S05]  /*2af0*/  @P0 EXIT ;  /* 0x000000000000094d */ /* 0x004fea0003800000 */
[----:B------:R-:W-:Y:S05]  /*2b00*/  BRA `(.L_x_46) ;  /* 0xfffffffc00ec7947 */ /* 0x000fea000383ffff */
.L_x_22:
[----:B------:R-:W-:-:S04]  /*2b10*/  UISETP.NE.AND UP0, UPT, UR45, URZ, UPT ;  /* 0x000000ff2d00728c */ /* 0x000fc8000bf05270 */
[----:B------:R-:W-:-:S09]  /*2b20*/  UISETP.NE.OR UP0, UPT, UR17, 0x1, UP0 ;  /* 0x000000011100788c */ /* 0x000fd20008705670 */
[----:B------:R-:W-:Y:S05]  /*2b30*/  BRA.U UP0, `(.L_x_47) ;  /* 0x0000000500487547 */ /* 0x000fea000b800000 */
[----:B------:R-:W-:Y:S01]  /*2b40*/  ISETP.GE.U32.AND P2, PT, R3, 0x4, PT ;  /* 0x000000040300780c */ /* 0x000fe20003f46070 */
[----:B------:R-:W-:Y:S01]  /*2b50*/  IMAD.MOV.U32 R12, RZ, RZ, 0x1 ;  /* 0x00000001ff0c7424 */ /* 0x000fe200078e00ff */
[----:B------:R-:W-:Y:S02]  /*2b60*/  CS2R R10, SRZ ;  /* 0x00000000000a7805 */ /* 0x000fe4000001ff00 */
[----:B------:R-:W-:Y:S01]  /*2b70*/  CS2R R8, SRZ ;  /* 0x0000000000087805 */ /* 0x000fe2000001ff00 */
[----:B------:R-:W-:Y:S01]  /*2b80*/  UMOV UR6, 0x400 ;  /* 0x0000040000067882 */ /* 0x000fe20000000000 */
[----:B------:R-:W-:Y:S01]  /*2b90*/  UMOV UR5, URZ ;  /* 0x000000ff00057c82 */ /* 0x000fe20008000000 */
[----:B------:R-:W-:-:S12]  /*2ba0*/  ULEA UR6, UR45, UR6, 0x18 ;  /* 0x000000062d067291 */ /* 0x000fd8000f8ec0ff */
.L_x_51:
[----:B------:R-:W-:Y:S02]  /*2bb0*/  LEA R0, R8, UR6, 0x3 ;  /* 0x0000000608007c11 */ /* 0x000fe4000f8e18ff */
[----:B------:R-:W-:-:S03]  /*2bc0*/  SHF.L.U32 R5, R9, 0x1f, RZ ;  /* 0x0000001f09057819 */ /* 0x000fc600000006ff */
[----:B------:R-:W-:Y:S01]  /*2bd0*/  VIADD R4, R0, 0xe0 ;  /* 0x000000e000047836 */ /* 0x000fe20000000000 */
[----:B------:R-:W1:Y:S02]  /*2be0*/  SYNCS.PHASECHK.TRANS64.TRYWAIT P0, [R0+URZ+0xd0], R5 ;  /* 0x0000d005000075a7 */ /* 0x000e6400080011ff */
[----:B-1----:R-:W-:Y:S05]  /*2bf0*/  @!P0 BRA `(.L_x_48) ;  /* 0x0000009000ac8947 */ /* 0x002fea0003800000 */
.L_x_154:
[----:B------:R-:W-:Y:S01]  /*2c00*/  ULEA UR4, UR5, UR6, 0x3 ;  /* 0x0000000605047291 */ /* 0x000fe2000f8e18ff */
[----:B------:R-:W-:Y:S01]  /*2c10*/  PRMT R4, RZ, 0x654, R4 ;  /* 0x00000654ff047816 */ /* 0x000fe20000000004 */
[----:B-1----:R-:W-:Y:S01]  /*2c20*/  @!P2 IMAD.MOV.U32 R5, RZ, RZ, 0x10 ;  /* 0x00000010ff05a424 */ /* 0x002fe200078e00ff */
[----:B------:R-:W-:Y:S01]  /*2c30*/  SHF.L.U32 R7, R12, 0x1f, RZ ;  /* 0x0000001f0c077819 */ /* 0x000fe200000006ff */
[----:B------:R-:W-:Y:S01]  /*2c40*/  UIADD3 UR7, UPT, UPT, UR4, 0x90, URZ ;  /* 0x0000009004077890 */ /* 0x000fe2000fffe0ff */
[----:B------:R1:W-:Y:S05]  /*2c50*/  SYNCS.ARRIVE.TRANS64.RED.A1T0 RZ, [R4+URZ], RZ ;  /* 0x000000ff04ff79a7 */ /* 0x0003ea00081004ff */
[----:B------:R-:W-:Y:S01]  /*2c60*/  IMAD.U32 R0, RZ, RZ, UR7 ;  /* 0x00000007ff007e24 */ /* 0x000fe2000f8e00ff */
[----:B------:R-:W2:Y:S04]  /*2c70*/  SYNCS.PHASECHK.TRANS64.TRYWAIT P0, [UR4+0xa0], R7 ;  /* 0x0000a007ff0075a7 */ /* 0x000ea80008001104 */
[----:B------:R-:W-:Y:S01]  /*2c80*/  PRMT R13, R3, 0x654, R0 ;  /* 0x00000654030d7816 */ /* 0x000fe20000000000 */
[----:B-12---:R-:W-:Y:S06]  /*2c90*/  @!P0 BRA `(.L_x_49) ;  /* 0x0000009000988947 */ /* 0x006fec0003800000 */
.L_x_156:
[----:B------:R-:W-:Y:S01]  /*2ca0*/  ULEA UR8, UR5, UR6, 0x4 ;  /* 0x0000000605087291 */ /* 0x000fe2000f8e20ff */
[----:B------:R-:W-:Y:S01]  /*2cb0*/  SEL R2, R13, R2, !P2 ;  /* 0x000000020d027207 */ /* 0x000fe20005000000 */
[----:B------:R-:W-:Y:S01]  /*2cc0*/  UIADD3 UR9, UPT, UPT, UR4, 0x90, URZ ;  /* 0x0000009004097890 */ /* 0x000fe2000fffe0ff */
[----:B-1----:R-:W-:Y:S01]  /*2cd0*/  LEA R0, R11, UR6, 0x3 ;  /* 0x000000060b007c11 */ /* 0x002fe2000f8e18ff */
[----:B------:R-:W-:Y:S01]  /*2ce0*/  UIADD3 UR8, UPT, UPT, UR8, 0x100, URZ ;  /* 0x0000010008087890 */ /* 0x000fe2000fffe0ff */
[----:B------:R1:W-:Y:S01]  /*2cf0*/  @!P2 SYNCS.ARRIVE.TRANS64.RED RZ, [R2+URZ], R5 ;  /* 0x0000000502ffa9a7 */ /* 0x0003e200080004ff */
[----:B------:R-:W-:Y:S01]  /*2d00*/  UIADD3 UR4, UPT, UPT, UR5, 0x1, URZ ;  /* 0x0000000105047890 */ /* 0x000fe2000fffe0ff */
[----:B------:R-:W-:-:S03]  /*2d10*/  VIADD R8, R8, 0x1 ;  /* 0x0000000108087836 */ /* 0x000fc60000000000 */
[----:B------:R-:W-:Y:S02]  /*2d20*/  UISETP.NE.AND UP0, UPT, UR4, 0x2, UPT ;  /* 0x000000020400788c */ /* 0x000fe4000bf05270 */
[----:B------:R-:W-:Y:S01]  /*2d30*/  ISETP.NE.AND P0, PT, R8, 0x2, PT ;  /* 0x000000020800780c */ /* 0x000fe20003f05270 */
[----:B------:R-:W-:Y:S06]  /*2d40*/  UGETNEXTWORKID.BROADCAST [UR8], [UR9] ;  /* 0x00000000080073ca */ /* 0x000fec0008000100 */
[----:B------:R-:W-:Y:S02]  /*2d50*/  USEL UR7, URZ, 0x1, UP0 ;  /* 0x00000001ff077887 */ /* 0x000fe40008000000 */
[----:B------:R-:W-:-:S04]  /*2d60*/  USEL UR5, UR4, URZ, UP0 ;  /* 0x000000ff04057287 */ /* 0x000fc80008000000 */
[----:B------:R-:W-:Y:S02]  /*2d70*/  LOP3.LUT R12, R12, UR7, RZ, 0x3c, !PT ;  /* 0x000000070c0c7c12 */ /* 0x000fe4000f8e3cff */
[----:B-1----:R-:W-:-:S04]  /*2d80*/  SHF.L.U32 R5, R10, 0x1f, RZ ;  /* 0x0000001f0a057819 */ /* 0x002fc800000006ff */
[----:B------:R-:W1:Y:S02]  /*2d90*/  SYNCS.PHASECHK.TRANS64.TRYWAIT P1, [R0+URZ+0x90], R5 ;  /* 0x00009005000075a7 */ /* 0x000e6400080211ff */
[----:B-1----:R-:W-:Y:S05]  /*2da0*/  @!P1 BRA `(.L_x_50) ;  /* 0x00000090006c9947 */ /* 0x002fea0003800000 */
.L_x_157:
[C---:B------:R-:W-:Y:S01]  /*2db0*/  LEA R4, R11.reuse, UR6, 0x4 ;  /* 0x000000060b047c11 */ /* 0x040fe2000f8e20ff */
[----:B-1----:R-:W-:Y:S01]  /*2dc0*/  VIADD R0, R0, 0xa0 ;  /* 0x000000a000007836 */ /* 0x002fe20000000000 */
[----:B------:R-:W-:Y:S01]  /*2dd0*/  SEL R8, R8, RZ, P0 ;  /* 0x000000ff08087207 */ /* 0x000fe20000000000 */
[----:B------:R-:W-:-:S03]  /*2de0*/  VIADD R11, R11, 0x1 ;  /* 0x000000010b0b7836 */ /* 0x000fc60000000000 */
[----:B------:R-:W1:Y:S01]  /*2df0*/  LDS.128 R4, [R4+0x100] ;  /* 0x0001000004047984 */ /* 0x000e620000000c00 */
[----:B------:R-:W-:Y:S02]  /*2e00*/  PRMT R0, RZ, 0x654, R0 ;  /* 0x00000654ff007816 */ /* 0x000fe40000000000 */
[C---:B------:R-:W-:Y:S01]  /*2e10*/  ISETP.NE.AND P1, PT, R11.reuse, 0x2, PT ;  /* 0x000000020b00780c */ /* 0x040fe20003f25270 */
[----:B------:R-:W-:Y:S01]  /*2e20*/  @!PT LDS RZ, [RZ] ;  /* 0x00000000fffff984 */ /* 0x000fe20000000800 */
[----:B------:R-:W-:Y:S01]  /*2e30*/  @!PT LDS RZ, [RZ] ;  /* 0x00000000fffff984 */ /* 0x000fe20000000800 */
[----:B------:R-:W-:Y:S01]  /*2e40*/  @!PT LDS RZ, [RZ] ;  /* 0x00000000fffff984 */ /* 0x000fe20000000800 */
[----:B------:R-:W-:Y:S01]  /*2e50*/  @!PT LDS RZ, [RZ] ;  /* 0x00000000fffff984 */ /* 0x000fe20000000800 */
[----:B------:R2:W-:Y:S06]  /*2e60*/  MEMBAR.ALL.CTA ;  /* 0x0000000000007992 */ /* 0x0005ec0000008000 */
[----:B--2---:R-:W2:Y:S01]  /*2e70*/  FENCE.VIEW.ASYNC.S ;  /* 0x00000000000073c6 */ /* 0x004ea20000000000 */
[----:B------:R-:W-:Y:S01]  /*2e80*/  SEL R11, R11, RZ, P1 ;  /* 0x000000ff0b0b7207 */ /* 0x000fe20000800000 */
[----:B--2---:R2:W-:Y:S01]  /*2e90*/  SYNCS.ARRIVE.TRANS64.RED.A1T0 RZ, [R0+URZ], RZ ;  /* 0x000000ff00ff79a7 */ /* 0x0045e200081004ff */
[----:B-1----:R-:W-:-:S02]  /*2ea0*/  LOP3.LUT P3, RZ, R6, 0x1, RZ, 0xc0, !PT ;  /* 0x0000000106ff7812 */ /* 0x002fc4000786c0ff */
[----:B------:R-:W-:-:S04]  /*2eb0*/  SEL R5, RZ, 0x1, P1 ;  /* 0x00000001ff057807 */ /* 0x000fc80000800000 */
[----:B------:R-:W-:Y:S02]  /*2ec0*/  LOP3.LUT R10, R10, R5, RZ, 0x3c, !PT ;  /* 0x000000050a0a7212 */ /* 0x000fe400078e3cff */
[----:B--2---:R-:W-:-:S04]  /*2ed0*/  SEL R0, RZ, 0x1, P0 ;  /* 0x00000001ff007807 */ /* 0x004fc80000000000 */
[----:B------:R-:W-:Y:S01]  /*2ee0*/  LOP3.LUT R9, R9, R0, RZ, 0x3c, !PT ;  /* 0x0000000009097212 */ /* 0x000fe200078e3cff */
[----:B------:R-:W-:Y:S06]  /*2ef0*/  @P3 BRA `(.L_x_51) ;  /* 0xfffffffc002c3947 */ /* 0x000fec000383ffff */
[----:B------:R-:W-:Y:S01]  /*2f00*/  ULEA UR4, UR5, UR6, 0x3 ;  /* 0x0000000605047291 */ /* 0x000fe2000f8e18ff */
[----:B------:R-:W-:-:S08]  /*2f10*/  SHF.L.U32 R3, R12, 0x1f, RZ ;  /* 0x0000001f0c037819 */ /* 0x000fd000000006ff */
[----:B------:R-:W1:Y:S02]  /*2f20*/  SYNCS.PHASECHK.TRANS64 P0, [UR4+0xa0], R3 ;  /* 0x0000a003ff0075a7 */ /* 0x000e640008001004 */
[----:B-1----:R-:W-:Y:S05]  /*2f30*/  @P0 BRA `(.L_x_52) ;  /* 0x0000000000080947 */ /* 0x002fea0003800000 */
[----:B------:R-:W1:Y:S02]  /*2f40*/  SYNCS.PHASECHK.TRANS64.TRYWAIT P0, [UR4+0xa0], R3 ;  /* 0x0000a003ff0075a7 */ /* 0x000e640008001104 */
[----:B-1----:R-:W-:Y:S05]  /*2f50*/  @!P0 BRA `(.L_x_53) ;  /* 0x0000009000148947 */ /* 0x002fea0003800000 */
.L_x_52:
[----:B------:R-:W-:-:S04]  /*2f60*/  UIADD3 UR7, UPT, UPT, UR5, 0x1, URZ ;  /* 0x0000000105077890 */ /* 0x000fc8000fffe0ff */
[----:B------:R-:W-:-:S04]  /*2f70*/  UISETP.NE.AND UP0, UPT, UR7, 0x2, UPT ;  /* 0x000000020700788c */ /* 0x000fc8000bf05270 */
[----:B------:R-:W-:Y:S02]  /*2f80*/  USEL UR8, URZ, 0x1, UP0 ;  /* 0x00000001ff087887 */ /* 0x000fe40008000000 */
[----:B------:R-:W-:-:S04]  /*2f90*/  USEL UR7, UR7, URZ, UP0 ;  /* 0x000000ff07077287 */ /* 0x000fc80008000000 */
[----:B------:R-:W-:Y:S01]  /*2fa0*/  ULEA UR7, UR7, UR6, 0x3 ;  /* 0x0000000607077291 */ /* 0x000fe2000f8e18ff */
[----:B-1----:R-:W-:-:S04]  /*2fb0*/  LOP3.LUT R3, R12, UR8, RZ, 0x3c, !PT ;  /* 0x000000080c037c12 */ /* 0x002fc8000f8e3cff */
[----:B------:R-:W-:-:S04]  /*2fc0*/  SHF.L.U32 R0, R3, 0x1f, RZ ;  /* 0x0000001f03007819 */ /* 0x000fc800000006ff */
[----:B------:R-:W1:Y:S02]  /*2fd0*/  SYNCS.PHASECHK.TRANS64 P0, [UR7+0xa0], R0 ;  /* 0x0000a000ff0075a7 */ /* 0x000e640008001007 */
[----:B-1----:R-:W-:Y:S05]  /*2fe0*/  @P0 EXIT ;  /* 0x000000000000094d */ /* 0x002fea0003800000 */
[----:B------:R-:W-:Y:S02]  /*2ff0*/  SHF.L.U32 R3, R3, 0x1f, RZ ;  /* 0x0000001f03037819 */ /* 0x000fe400000006ff */
[----:B------:R-:W-:-:S07]  /*3000*/  MOV R0, UR7 ;  /* 0x0000000700007c02 */ /* 0x000fce0008000f00 */
.L_x_54:
[----:B-1----:R1:W2:Y:S02]  /*3010*/  SYNCS.PHASECHK.TRANS64.TRYWAIT P0, [R0+URZ+0xa0], R3 ;  /* 0x0000a003000075a7 */ /* 0x0022a400080011ff */
[----:B--2---:R-:W-:Y:S05]  /*3020*/  @!P0 NANOSLEEP.SYNCS 0x989680 ;  /* 0x009896800000895d */ /* 0x004fea0003900000 */
[----:B------:R-:W2:Y:S02]  /*3030*/  @!P0 SYNCS.PHASECHK.TRANS64 P0, [R0+URZ+0xa0], R3 ;  /* 0x0000a003000085a7 */ /* 0x000ea400080010ff */
[----:B--2---:R-:W-:Y:S05]  /*3040*/  @P0 EXIT ;  /* 0x000000000000094d */ /* 0x004fea0003800000 */
[----:B------:R-:W-:Y:S05]  /*3050*/  BRA `(.L_x_54) ;  /* 0xfffffffc00ec7947 */ /* 0x000fea000383ffff */
.L_x_47:
[----:B------:R-:W-:Y:S05]  /*3060*/  BRA.U UP4, `(.L_x_55) ;  /* 0x0000001104587547 */ /* 0x000fea000b800000 */
[----:B------:R-:W-:Y:S01]  /*3070*/  UMOV UR4, 0x40 ;  /* 0x0000004000047882 */ /* 0x000fe20000000000 */
[----:B------:R-:W-:Y:S01]  /*3080*/  NOP ;  /* 0x0000000000007918 */ /* 0x000fe20000000000 */
[----:B------:R-:W-:Y:S01]  /*3090*/  ULEA UR5, UR45, UR4, 0x18 ;  /* 0x000000042d057291 */ /* 0x000fe2000f8ec0ff */
[----:B------:R-:W-:Y:S02]  /*30a0*/  UMOV UR6, 0x400 ;  /* 0x0000040000067882 */ /* 0x000fe40000000000 */
[----:B------:R-:W-:-:S06]  /*30b0*/  ULEA UR6, UR45, UR6, 0x18 ;  /* 0x000000062d067291 */ /* 0x000fcc000f8ec0ff */
[----:B------:R-:W1:Y:S02]  /*30c0*/  LDS.U8 R3, [UR5+0x1c] ;  /* 0x00001c05ff037984 */ /* 0x000e640008000000 */
[----:B-1----:R-:W-:-:S13]  /*30d0*/  ISETP.NE.AND P0, PT, R3, RZ, PT ;  /* 0x000000ff0300720c */ /* 0x002fda0003f05270 */
[----:B------:R-:W-:Y:S05]  /*30e0*/  @P0 BRA `(.L_x_56) ;  /* 0x0000000400080947 */ /* 0x000fea0003800000 */
[----:B------:R-:W-:Y:S02]  /*30f0*/  UISETP.NE.U32.AND UP1, UPT, UR33, 0x1, UPT ;  /* 0x000000012100788c */ /* 0x000fe4000bf25070 */
[----:B------:R-:W-:-:S07]  /*3100*/  UIADD3 UR7, UPT, UPT, UR5, 0x8, URZ ;  /* 0x0000000805077890 */ /* 0x000fce000fffe0ff */
[----:B------:R-:W-:Y:S05]  /*3110*/  BRA.U !UP1, `(.L_x_57) ;  /* 0x00000001099c7547 */ /* 0x000fea000b800000 */
[----:B------:R-:W-:Y:S01]  /*3120*/  ELECT P0, URZ, PT ;  /* 0x0000000000ff782f */ /* 0x000fe20003800000 */
[----:B------:R-:W-:-:S12]  /*3130*/  BSSY B0, `(.L_x_57) ;  /* 0x0000025000007945 */ /* 0x000fd80003800000 */
[----:B------:R-:W-:Y:S05]  /*3140*/  @!P0 BRA `(.L_x_58) ;  /* 0x00000000008c8947 */ /* 0x000fea0003800000 */
[----:B------:R-:W-:-:S05]  /*3150*/  UMOV UR4, 0x10 ;  /* 0x0000001000047882 */ /* 0x000fca0000000000 */
[----:B------:R-:W-:Y:S04]  /*3160*/  DEPBAR.LE SB1, 0x36 ;  /* 0x00009d800000791a */ /* 0x000fe80000000000 */
[----:B------:R-:W1:Y:S02]  /*3170*/  UTCATOMSWS.2CTA.FIND_AND_SET.ALIGN UP0, UR4, UR4 ;  /* 0x00000004000475e3 */ /* 0x000e640008200800 */
[----:B-1----:R-:W-:Y:S01]  /*3180*/  MOV R10, UR4 ;  /* 0x00000004000a7c02 */ /* 0x002fe20008000f00 */
[----:B------:R-:W-:Y:S06]  /*3190*/  BRA.U UP0, `(.L_x_59) ;  /* 0x0000000100187547 */ /* 0x000fec000b800000 */
.L_x_60:
[----:B------:R-:W-:Y:S05]  /*31a0*/  NANOSLEEP 0x64 ;  /* 0x000000640000795d */ /* 0x000fea0003800000 */
[----:B------:R-:W-:-:S05]  /*31b0*/  UMOV UR4, 0x10 ;  /* 0x0000001000047882 */ /* 0x000fca0000000000 */
[----:B------:R-:W-:Y:S04]  /*31c0*/  DEPBAR.LE SB1, 0x36 ;  /* 0x00009d800000791a */ /* 0x000fe80000000000 */
[----:B------:R-:W1:Y:S02]  /*31d0*/  UTCATOMSWS.2CTA.FIND_AND_SET.ALIGN UP0, UR4, UR4 ;  /* 0x00000004000475e3 */ /* 0x000e640008200800 */
[----:B-1----:R-:W-:Y:S01]  /*31e0*/  MOV R10, UR4 ;  /* 0x00000004000a7c02 */ /* 0x002fe20008000f00 */
[----:B------:R-:W-:Y:S05]  /*31f0*/  BRA.U !UP0, `(.L_x_60) ;  /* 0xfffffffd08e87547 */ /* 0x000fea000b83ffff */
.L_x_59:
[----:B------:R-:W1:Y:S01]  /*3200*/  LDS R6, [UR5+0x10] ;  /* 0x00001005ff067984 */ /* 0x000e620008000800 */
[----:B------:R-:W-:Y:S01]  /*3210*/  IMAD.U32 R3, RZ, RZ, UR6 ;  /* 0x00000006ff037e24 */ /* 0x000fe2000f8e00ff */
[----:B------:R-:W-:-:S03]  /*3220*/  MOV R4, UR34 ;  /* 0x0000002200047c02 */ /* 0x000fc60008000f00 */
[----:B------:R-:W-:Y:S01]  /*3230*/  VIADD R3, R3, 0x120 ;  /* 0x0000012003037836 */ /* 0x000fe20000000000 */
[----:B-1----:R-:W-:-:S04]  /*3240*/  SHF.L.U32 R6, R6, 0x1f, RZ ;  /* 0x0000001f06067819 */ /* 0x002fc800000006ff */
[----:B------:R-:W1:Y:S02]  /*3250*/  SYNCS.PHASECHK.TRANS64.TRYWAIT P0, [UR5+0x8], R6 ;  /* 0x00000806ff0075a7 */ /* 0x000e640008001105 */
[----:B-1----:R-:W-:Y:S05]  /*3260*/  @P0 BRA `(.L_x_61) ;  /* 0x0000000000080947 */ /* 0x002fea0003800000 */
[----:B------:R-:W1:Y:S02]  /*3270*/  SYNCS.PHASECHK.TRANS64.TRYWAIT P0, [UR5+0x8], R6 ;  /* 0x00000806ff0075a7 */ /* 0x000e640008001105 */
[----:B-1----:R-:W-:Y:S05]  /*3280*/  @!P0 BRA `(.L_x_62) ;  /* 0x0000008c00608947 */ /* 0x002fea0003800000 */
.L_x_61:
[----:B------:R-:W-:Y:S01]  /*3290*/  PRMT R4, R4, 0x654, R3 ;  /* 0x0000065404047816 */ /* 0x000fe20000000003 */
[----:B------:R-:W-:Y:S01]  /*32a0*/  HFMA2 R3, -RZ, RZ, 0, 5.9604644775390625e-08 ;  /* 0x00000001ff037431 */ /* 0x000fe200000001ff */
[----:B------:R-:W-:Y:S01]  /*32b0*/  UPRMT UR4, UR34, 0x654, UR7 ;  /* 0x0000065422047896 */ /* 0x000fe20008000007 */
[----:B------:R-:W-:Y:S02]  /*32c0*/  IMAD.MOV.U32 R7, RZ, RZ, 0xffff ;  /* 0x0000ffffff077424 */ /* 0x000fe400078e00ff */
[----:B-1----:R-:W-:Y:S02]  /*32d0*/  IMAD.MOV.U32 R6, RZ, RZ, 0x4 ;  /* 0x00000004ff067424 */ /* 0x002fe400078e00ff */
[----:B------:R-:W-:Y:S01]  /*32e0*/  IMAD.SHL.U32 R9, R10, 0x20, RZ ;  /* 0x000000200a097824 */ /* 0x000fe200078e00ff */
[----:B------:R-:W-:Y:S02]  /*32f0*/  MOV R5, UR4 ;  /* 0x0000000400057c02 */ /* 0x000fe40008000f00 */
[-C--:B------:R-:W-:Y:S01]  /*3300*/  SHF.L.U32 R8, R7, R10.reuse, RZ ;  /* 0x0000000a07087219 */ /* 0x080fe200000006ff */
[----:B------:R1:W-:Y:S01]  /*3310*/  SYNCS.ARRIVE.TRANS64.RED RZ, [UR4], R6 ;  /* 0x00000006ffff79a7 */ /* 0x0003e20008000404 */
[----:B------:R-:W-:Y:S01]  /*3320*/  SHF.L.U32 R7, R3, R10, RZ ;  /* 0x0000000a03077219 */ /* 0x000fe200000006ff */
[----:B------:R1:W-:Y:S04]  /*3330*/  STS [UR6+0x120], R9 ;  /* 0x00012009ff007988 */ /* 0x0003e80008000806 */
[----:B------:R1:W-:Y:S04]  /*3340*/  STAS [R4.64], R10 ;  /* 0x0000000a04007dbd */ /* 0x0003e8000c0008ff */
[----:B------:R1:W-:Y:S04]  /*3350*/  ATOMS.OR RZ, [UR5+0x14], R8 ;  /* 0x00001408ffff798c */ /* 0x0003e8000b000005 */
[----:B------:R1:W-:Y:S04]  /*3360*/  ATOMS.OR RZ, [UR5+0x18], R7 ;  /* 0x00001807ffff798c */ /* 0x0003e8000b000005 */
[----:B------:R1:W-:Y:S02]  /*3370*/  ATOMS.XOR RZ, [UR5+0x10], R3 ;  /* 0x00001003ffff798c */ /* 0x0003e4000b800005 */
.L_x_58:
[----:B------:R-:W-:Y:S05]  /*3380*/  BSYNC B0 ;  /* 0x0000000000007941 */ /* 0x000fea0003800000 */
.L_x_57:
[----:B------:R-:W-:Y:S05]  /*3390*/  BRA.U UP1, `(.L_x_63) ;  /* 0x00000001016c7547 */ /* 0x000fea000b800000 */
[----:B------:R-:W-:-:S03]  /*33a0*/  UMOV UR4, 0xffffffff ;  /* 0xffffffff00047882 */ /* 0x000fc60000000000 */
[----:B------:R-:W-:Y:S05]  /*33b0*/  BRA.DIV UR4, `(.L_x_64) ;  /* 0x0000008e042c7947 */ /* 0x000fea000b800000 */
[----:B------:R-:W-:-:S13]  /*33c0*/  ELECT P0, URZ, PT ;  /* 0x0000000000ff782f */ /* 0x000fda0003800000 */
.L_x_161:
[----:B------:R-:W-:Y:S05]  /*33d0*/  @!P0 BRA `(.L_x_63) ;  /* 0x00000000005c8947 */ /* 0x000fea0003800000 */
[----:B-1----:R-:W1:Y:S02]  /*33e0*/  LDS R4, [UR5+0x10] ;  /* 0x00001005ff047984 */ /* 0x002e640008000800 */
[----:B-1----:R-:W-:-:S04]  /*33f0*/  SHF.L.U32 R4, R4, 0x1f, RZ ;  /* 0x0000001f04047819 */ /* 0x002fc800000006ff */
[----:B------:R-:W1:Y:S02]  /*3400*/  SYNCS.PHASECHK.TRANS64.TRYWAIT P0, [UR5+0x8], R4 ;  /* 0x00000804ff0075a7 */ /* 0x000e640008001105 */
[----:B-1----:R-:W-:Y:S05]  /*3410*/  @P0 BRA `(.L_x_65) ;  /* 0x0000000000080947 */ /* 0x002fea0003800000 */
[----:B------:R-:W1:Y:S02]  /*3420*/  SYNCS.PHASECHK.TRANS64.TRYWAIT P0, [UR5+0x8], R4 ;  /* 0x00000804ff0075a7 */ /* 0x000e640008001105 */
[----:B-1----:R-:W-:Y:S05]  /*3430*/  @!P0 BRA `(.L_x_66) ;  /* 0x0000008c00308947 */ /* 0x002fea0003800000 */
.L_x_65:
[----:B------:R-:W2:Y:S01]  /*3440*/  LDS R6, [UR6+0x120] ;  /* 0x00012006ff067984 */ /* 0x000ea20008000800 */
[----:B-1----:R-:W-:Y:S02]  /*3450*/  HFMA2 R3, -RZ, RZ, 0, 5.9604644775390625e-08 ;  /* 0x00000001ff037431 */ /* 0x002fe400000001ff */
[----:B------:R-:W-:Y:S01]  /*3460*/  IMAD.MOV.U32 R4, RZ, RZ, 0xffff ;  /* 0x0000ffffff047424 */ /* 0x000fe200078e00ff */
[----:B------:R-:W-:Y:S01]  /*3470*/  UPRMT UR4, UR34, 0x654, UR7 ;  /* 0x0000065422047896 */ /* 0x000fe20008000007 */
[----:B--2---:R-:W-:-:S03]  /*3480*/  IMAD.SHL.U32 R5, R6, 0x20, RZ ;  /* 0x0000002006057824 */ /* 0x004fc600078e00ff */
[-C--:B------:R-:W-:Y:S02]  /*3490*/  SHF.L.U32 R4, R4, R6.reuse, RZ ;  /* 0x0000000604047219 */ /* 0x080fe400000006ff */
[----:B------:R-:W-:Y:S01]  /*34a0*/  SHF.L.U32 R6, R3, R6, RZ ;  /* 0x0000000603067219 */ /* 0x000fe200000006ff */
[----:B------:R2:W-:Y:S04]  /*34b0*/  STS [UR6+0x120], R5 ;  /* 0x00012005ff007988 */ /* 0x0005e80008000806 */
[----:B------:R2:W-:Y:S04]  /*34c0*/  ATOMS.OR RZ, [UR5+0x14], R4 ;  /* 0x00001404ffff798c */ /* 0x0005e8000b000005 */
[----:B------:R2:W-:Y:S01]  /*34d0*/  ATOMS.OR RZ, [UR5+0x18], R6 ;  /* 0x00001806ffff798c */ /* 0x0005e2000b000005 */
[----:B------:R-:W-:Y:S03]  /*34e0*/  SYNCS.ARRIVE.TRANS64.RED.A1T0 RZ, [UR4], RZ ;  /* 0x000000ffffff79a7 */ /* 0x000fe60008100404 */
[----:B------:R2:W-:Y:S01]  /*34f0*/  ATOMS.XOR RZ, [UR5+0x10], R3 ;  /* 0x00001003ffff798c */ /* 0x0005e2000b800005 */
[----:B------:R-:W-:Y:S05]  /*3500*/  BRA `(.L_x_63) ;  /* 0x0000000000107947 */ /* 0x000fea0003800000 */
.L_x_56:
[----:B------:R-:W-:Y:S02]  /*3510*/  MOV R3, 0xffffffff ;  /* 0xffffffff00037802 */ /* 0x000fe40000000f00 */
[----:B------:R-:W-:-:S03]  /*3520*/  MOV R4, 0x3550 ;  /* 0x0000355000047802 */ /* 0x000fc60000000f00 */
[----:B------:R1:W-:Y:S04]  /*3530*/  STS [UR6+0x120], R3 ;  /* 0x00012003ff007988 */ /* 0x0003e80008000806 */
[----:B-1---5:R-:W-:Y:S05]  /*3540*/  CALL.REL.NOINC `($__internal_1_$__cuda_sm10x_tcgen05_guardrail_trap_phase_invalid_during_alloc) ;  /* 0x0000009000d07944 */ /* 0x022fea0003c00000 */
.L_x_63:
[----:B------:R-:W-:Y:S05]  /*3550*/  WARPSYNC.ALL ;  /* 0x0000000000007948 */ /* 0x000fea0003800000 */
[----:B------:R-:W3:Y:S01]  /*3560*/  S2UR UR4, SR_CgaCtaId ;  /* 0x00000000000479c3 */ /* 0x000ee20000008800 */
[----:B------:R-:W-:Y:S01]  /*3570*/  UMOV UR17, 0x400 ;  /* 0x0000040000117882 */ /* 0x000fe20000000000 */
[----:B------:R-:W-:-:S06]  /*3580*/  NOP ;  /* 0x0000000000007918 */ /* 0x000fcc0000000000 */
[----:B------:R-:W-:Y:S06]  /*3590*/  BAR.ARV 0x6, 0xa0 ;  /* 0x0182800000007b1d */ /* 0x000fec0000002000 */
[----:B------:R-:W4:Y:S01]  /*35a0*/  LDCU UR6, c[0x0][0x38c] ;  /* 0x00007180ff0677ac */ /* 0x000f220008000800 */
[----:B------:R-:W-:Y:S01]  /*35b0*/  LOP3.LUT R0, R0, 0xffff, RZ, 0xc0, !PT ;  /* 0x0000ffff00007812 */ /* 0x000fe200078ec0ff */
[----:B-1----:R-:W-:Y:S01]  /*35c0*/  IMAD.MOV.U32 R9, RZ, RZ, 0x1 ;  /* 0x00000001ff097424 */ /* 0x002fe200078e00ff */
[----:B------:R-:W-:Y:S01]  /*35d0*/  LOP3.LUT R2, R2, 0xffff, RZ, 0xc0, !PT ;  /* 0x0000ffff02027812 */ /* 0x000fe200078ec0ff */
[----:B------:R-:W-:Y:S01]  /*35e0*/  IMAD.MOV.U32 R8, RZ, RZ, RZ ;  /* 0x000000ffff087224 */ /* 0x000fe200078e00ff */
[----:B------:R-:W-:Y:S01]  /*35f0*/  R2UR UR30, R0 ;  /* 0x00000000001e72ca */ /* 0x000fe200000e0000 */
[----:B------:R-:W-:Y:S01]  /*3600*/  UMOV UR24, URZ ;  /* 0x000000ff00187c82 */ /* 0x000fe20008000000 */
[----:B------:R-:W-:Y:S01]  /*3610*/  R2UR UR20, R2 ;  /* 0x00000000021472ca */ /* 0x000fe200000e0000 */
[----:B------:R-:W-:Y:S01]  /*3620*/  UMOV UR15, URZ ;  /* 0x000000ff000f7c82 */ /* 0x000fe20008000000 */
[----:B------:R-:W-:Y:S01]  /*3630*/  UMOV UR14, URZ ;  /* 0x000000ff000e7c82 */ /* 0x000fe20008000000 */
[----:B---3--:R-:W-:-:S02]  /*3640*/  ULEA UR17, UR4, UR17, 0x18 ;  /* 0x0000001104117291 */ /* 0x008fc4000f8ec0ff */
[----:B------:R-:W-:Y:S02]  /*3650*/  UISETP.NE.AND UP3, UPT, UR33, URZ, UPT ;  /* 0x000000ff2100728c */ /* 0x000fe4000bf65270 */
[----:B------:R-:W-:Y:S02]  /*3660*/  UIADD3 UR5, UPT, UPT, UR17, 0xc400, URZ ;  /* 0x0000c40011057890 */ /* 0x000fe4000fffe0ff */
[----:B------:R-:W-:Y:S02]  /*3670*/  UIADD3 UR4, UPT, UPT, UR17, 0x14400, URZ ;  /* 0x0001440011047890 */ /* 0x000fe4000fffe0ff */
[----:B----4-:R-:W-:Y:S01]  /*3680*/  UIADD3 UR6, UPT, UPT, UR6, 0x3f, URZ ;  /* 0x0000003f06067890 */ /* 0x010fe2000fffe0ff */
[----:B--2---:R-:W1:Y:S01]  /*3690*/  LDS R3, [UR17+0x120] ;  /* 0x00012011ff037984 */ /* 0x004e620008000800 */
[----:B------:R-:W-:Y:S02]  /*36a0*/  USHF.R.U32.HI UR5, URZ, 0x4, UR5 ;  /* 0x00000004ff057899 */ /* 0x000fe40008011605 */
[----:B------:R-:W-:-:S02]  /*36b0*/  USHF.R.S32.HI UR25, URZ, 0x1f, UR6 ;  /* 0x0000001fff197899 */ /* 0x000fc40008011406 */
[----:B------:R-:W-:Y:S02]  /*36c0*/  USHF.R.U32.HI UR4, URZ, 0x4, UR4 ;  /* 0x00000004ff047899 */ /* 0x000fe40008011604 */
[----:B------:R-:W-:Y:S02]  /*36d0*/  ULEA.HI UR25, UR25, UR6, URZ, 0x6 ;  /* 0x0000000619197291 */ /* 0x000fe4000f8f30ff */
[----:B------:R-:W-:Y:S02]  /*36e0*/  ULOP3.LUT UR5, UR5, 0x3fff, URZ, 0xc0, !UPT ;  /* 0x00003fff05057892 */ /* 0x000fe4000f8ec0ff */
[----:B------:R-:W-:Y:S02]  /*36f0*/  USHF.R.S32.HI UR25, URZ, 0x6, UR25 ;  /* 0x00000006ff197899 */ /* 0x000fe40008011419 */
[----:B------:R-:W-:Y:S02]  /*3700*/  ULOP3.LUT UR22, UR4, 0x3fff, URZ, 0xc0, !UPT ;  /* 0x00003fff04167892 */ /* 0x000fe4000f8ec0ff */
[----:B------:R-:W-:-:S02]  /*3710*/  UISETP.LT.AND UP0, UPT, UR25, 0x1, UPT ;  /* 0x000000011900788c */ /* 0x000fc4000bf01270 */
[----:B------:R-:W-:Y:S02]  /*3720*/  ULOP3.LUT UR21, UR5, 0x10000, URZ, 0xfc, !UPT ;  /* 0x0001000005157892 */ /* 0x000fe4000f8efcff */
[----:B------:R-:W-:Y:S02]  /*3730*/  ULOP3.LUT UR22, UR22, 0x10000, URZ, 0xfc, !UPT ;  /* 0x0001000016167892 */ /* 0x000fe4000f8efcff */
[----:B------:R-:W-:Y:S01]  /*3740*/  USEL UR31, UR25, 0x1, !UP0 ;  /* 0x00000001191f7887 */ /* 0x000fe2000c000000 */
[----:B------:R-:W-:Y:S01]  /*3750*/  UMOV UR28, 0x0 ;  /* 0x00000000001c7882 */ /* 0x000fe20000000000 */
[----:B------:R-:W-:Y:S01]  /*3760*/  UMOV UR29, 0x10400490 ;  /* 0x10400490001d7882 */ /* 0x000fe20000000000 */
[----:B------:R-:W-:Y:S01]  /*3770*/  UMOV UR26, 0x0 ;  /* 0x00000000001a7882 */ /* 0x000fe20000000000 */
[----:B------:R-:W-:Y:S01]  /*3780*/  UMOV UR27, 0x10400490 ;  /* 0x10400490001b7882 */ /* 0x000fe20000000000 */
[----:B-1----:R-:W-:Y:S02]  /*3790*/  R2UR UR32, R3 ;  /* 0x00000000032072ca */ /* 0x002fe400000e0000 */
[----:B------:R-:W-:-:S13]  /*37a0*/  CS2R R2, SRZ ;  /* 0x0000000000027805 */ /* 0x000fda000001ff00 */
.L_x_74:
[C---:B------:R-:W-:Y:S02]  /*37b0*/  LEA R0, R8.reuse, UR17, 0x3 ;  /* 0x0000001108007c11 */ /* 0x040fe4000f8e18ff */
[----:B------:R-:W-:Y:S02]  /*37c0*/  SHF.L.U32 R5, R3, 0x1f, RZ ;  /* 0x0000001f03057819 */ /* 0x000fe400000006ff */
[----:B------:R-:W-:Y:S02]  /*37d0*/  LEA R4, R8, UR17, 0x4 ;  /* 0x0000001108047c11 */ /* 0x000fe4000f8e20ff */
[----:B------:R-:W1:Y:S02]  /*37e0*/  SYNCS.PHASECHK.TRANS64.TRYWAIT P0, [R0+URZ+0x90], R5 ;  /* 0x00009005000075a7 */ /* 0x000e6400080011ff */
[----:B-1-3--:R-:W-:Y:S05]  /*37f0*/  @!P0 BRA `(.L_x_67) ;  /* 0x0000008800588947 */ /* 0x00afea0003800000 */
.L_x_162:
[----:B-1----:R-:W1:Y:S01]  /*3800*/  LDS.128 R4, [R4+0x100] ;  /* 0x0001000004047984 */ /* 0x002e620000000c00 */
[----:B------:R-:W-:Y:S02]  /*3810*/  VIADD R0, R0, 0xa0 ;  /* 0x000000a000007836 */ /* 0x000fe40000000000 */
[----:B------:R-:W-:Y:S01]  /*3820*/  VIADD R8, R8, 0x1 ;  /* 0x0000000108087836 */ /* 0x000fe20000000000 */
[----:B------:R-:W-:Y:S01]  /*3830*/  @!PT LDS RZ, [RZ] ;  /* 0x00000000fffff984 */ /* 0x000fe20000000800 */
[----:B------:R-:W-:Y:S01]  /*3840*/  @!PT LDS RZ, [RZ] ;  /* 0x00000000fffff984 */ /* 0x000fe20000000800 */
[----:B------:R-:W-:Y:S01]  /*3850*/  @!PT LDS RZ, [RZ] ;  /* 0x00000000fffff984 */ /* 0x000fe20000000800 */
[----:B------:R-:W-:Y:S01]  /*3860*/  @!PT LDS RZ, [RZ] ;  /* 0x00000000fffff984 */ /* 0x000fe20000000800 */
[----:B------:R2:W-:Y:S06]  /*3870*/  MEMBAR.ALL.CTA ;  /* 0x0000000000007992 */ /* 0x0005ec0000008000 */
[----:B--2---:R-:W2:Y:S01]  /*3880*/  FENCE.VIEW.ASYNC.S ;  /* 0x00000000000073c6 */ /* 0x004ea20000000000 */
[----:B------:R-:W-:-:S04]  /*3890*/  PRMT R0, RZ, 0x654, R0 ;  /* 0x00000654ff007816 */ /* 0x000fc80000000000 */
[----:B--2---:R2:W-:Y:S01]  /*38a0*/  SYNCS.ARRIVE.TRANS64.RED.A1T0 RZ, [R0+URZ], RZ ;  /* 0x000000ff00ff79a7 */ /* 0x0045e200081004ff */
[----:B-1----:R-:W-:Y:S01]  /*38b0*/  LOP3.LUT P1, RZ, R6, 0x1, RZ, 0xc0, !PT ;  /* 0x0000000106ff7812 */ /* 0x002fe2000782c0ff */
[----:B--2---:R-:W-:-:S12]  /*38c0*/  BRA.U UP3, `(.L_x_68) ;  /* 0x0000000103e07547 */ /* 0x004fd8000b800000 */
[----:B------:R-:W1:Y:S01]  /*38d0*/  LDCU UR4, c[0x0][0x38c] ;  /* 0x00007180ff0477ac */ /* 0x000e620008000800 */
[----:B------:R-:W-:Y:S02]  /*38e0*/  PLOP3.LUT P2, PT, PT, PT, PT, 0x80, 0x8 ;  /* 0x000000000008781c */ /* 0x000fe40003f4f070 */
[----:B------:R-:W-:Y:S01]  /*38f0*/  SHF.L.U32 R5, R9, 0x1f, RZ ;  /* 0x0000001f09057819 */ /* 0x000fe200000006ff */
[----:B------:R-:W-:Y:S02]  /*3900*/  ULEA UR23, UR24, UR17, 0x3 ;  /* 0x0000001118177291 */ /* 0x000fe4000f8e18ff */
[----:B------:R-:W-:Y:S02]  /*3910*/  ULEA UR18, UR24, UR32, 0x8 ;  /* 0x0000002018127291 */ /* 0x000fe4000f8e40ff */
[----:B-1----:R-:W-:-:S06]  /*3920*/  UISETP.GE.AND UP0, UPT, UR4, 0x1, UPT ;  /* 0x000000010400788c */ /* 0x002fcc000bf06270 */
[----:B------:R-:W-:-:S05]  /*3930*/  PLOP3.LUT P0, PT, PT, PT, UP0, 0x80, 0x8 ;  /* 0x000000000008781c */ /* 0x000fca0003f0f008 */
[----:B------:R-:W-:-:S08]  /*3940*/  @UP0 ULEA UR4, UR15, UR17, 0x3 ;  /* 0x000000110f040291 */ /* 0x000fd0000f8e18ff */
[----:B------:R-:W-:-:S04]  /*3950*/  @P0 SHF.L.U32 R0, R2, 0x1f, RZ ;  /* 0x0000001f02000819 */ /* 0x000fc800000006ff */
[----:B------:R1:W2:Y:S01]  /*3960*/  @P0 SYNCS.PHASECHK.TRANS64.TRYWAIT P2, [UR4], R0 ;  /* 0x00000000ff0005a7 */ /* 0x0002a20008041104 */
[----:B------:R-:W3:Y:S02]  /*3970*/  SYNCS.PHASECHK.TRANS64.TRYWAIT P0, [UR23+0xc0], R5 ;  /* 0x0000c005ff0075a7 */ /* 0x000ee40008001117 */
[----:B-123--:R-:W-:Y:S05]  /*3980*/  @!P0 BRA `(.L_x_69) ;  /* 0x0000008800088947 */ /* 0x00efea0003800000 */
.L_x_164:
[----:B------:R-:W-:Y:S01]  /*3990*/  UMOV UR19, UR14 ;  /* 0x0000000e00137c82 */ /* 0x000fe20008000000 */
[----:B------:R-:W-:Y:S05]  /*39a0*/  BRA.U !UP0, `(.L_x_70) ;  /* 0x0000000108987547 */ /* 0x000fea000b800000 */
[----:B------:R-:W-:Y:S02]  /*39b0*/  UIADD3 UR19, UPT, UPT, UR31, UR14, URZ ;  /* 0x0000000e1f137290 */ /* 0x000fe4000fffe0ff */
[----:B------:R-:W-:Y:S01]  /*39c0*/  UPLOP3.LUT UP2, UPT, UPT, UPT, UPT, 0x40, 0x4 ;  /* 0x000000000004789c */ /* 0x000fe20003f4e870 */
[----:B------:R-:W-:Y:S01]  /*39d0*/  UMOV UR16, UR25 ;  /* 0x0000001900107c82 */ /* 0x000fe20008000000 */
[----:B------:R-:W-:-:S09]  /*39e0*/  UMOV UR6, UR15 ;  /* 0x0000000f00067c82 */ /* 0x000fd20008000000 */
.L_x_73:
[----:B--2---:R-:W-:Y:S01]  /*39f0*/  ULEA UR5, UR6, UR17, 0x3 ;  /* 0x0000001106057291 */ /* 0x004fe2000f8e18ff */
[----:B---3--:R-:W-:Y:S11]  /*3a00*/  @P2 BRA `(.L_x_71) ;  /* 0x00000000000c2947 */ /* 0x008ff60003800000 */
[----:B-1----:R-:W-:Y:S04]  /*3a10*/  SHF.L.U32 R5, R2, 0x1f, RZ ;  /* 0x0000001f02057819 */ /* 0x002fe800000006ff */
[----:B------:R-:W1:Y:S02]  /*3a20*/  SYNCS.PHASECHK.TRANS64.TRYWAIT P0, [UR5], R5 ;  /* 0x00000005ff0075a7 */ /* 0x000e640008001105 */
[----:B-1----:R-:W-:Y:S05]  /*3a30*/  @!P0 BRA `(.L_x_72) ;  /* 0x0000008400f48947 */ /* 0x002fea0003800000 */
.L_x_71:
[----:B------:R-:W-:Y:S01]  /*3a40*/  UISETP.NE.AND UP0, UPT, UR16, 0x1, UPT ;  /* 0x000000011000788c */ /* 0x000fe2000bf05270 */
[----:B------:R-:W-:Y:S01]  /*3a50*/  PLOP3.LUT P2, PT, PT, PT, PT, 0x80, 0x8 ;  /* 0x000000000008781c */ /* 0x000fe20003f4f070 */
[----:B------:R-:W-:Y:S02]  /*3a60*/  UIADD3 UR4, UPT, UPT, UR6, 0x1, URZ ;  /* 0x0000000106047890 */ /* 0x000fe4000fffe0ff */
[----:B------:R-:W-:Y:S02]  /*3a70*/  ULEA UR12, UR6, UR22, 0x9 ;  /* 0x00000016060c7291 */ /* 0x000fe4000f8e48ff */
[----:B------:R-:W-:Y:S01]  /*3a80*/  UISETP.NE.AND UP1, UPT, UR4, 0x4, UPT ;  /* 0x000000040400788c */ /* 0x000fe2000bf25270 */
[----:B------:R-:W-:Y:S01]  /*3a90*/  PLOP3.LUT P0, PT, PT, PT, UP0, 0x80, 0x8 ;  /* 0x000000000008781c */ /* 0x000fe20003f0f008 */
[----:B------:R-:W-:Y:S02]  /*3aa0*/  UIADD3 UR10, UPT, UPT, UR12, 0x2, URZ ;  /* 0x000000020c0a7890 */ /* 0x000fe4000fffe0ff */
[----:B------:R-:W-:Y:S02]  /*3ab0*/  USEL UR7, URZ, 0x1, UP1 ;  /* 0x00000001ff077887 */ /* 0x000fe40008800000 */
[----:B------:R-:W-:Y:S02]  /*3ac0*/  USEL UR15, UR4, URZ, UP1 ;  /* 0x000000ff040f7287 */ /* 0x000fe40008800000 */
[----:B------:R-:W-:Y:S02]  /*3ad0*/  UIADD3 UR14, UPT, UPT, UR14, 0x1, URZ ;  /* 0x000000010e0e7890 */ /* 0x000fe4000fffe0ff */
[----:B------:R-:W-:Y:S01]  /*3ae0*/  @UP0 ULEA UR4, UR15, UR17, 0x3 ;  /* 0x000000110f040291 */ /* 0x000fe2000f8e18ff */
[----:B------:R-:W-:Y:S01]  /*3af0*/  LOP3.LUT R2, R2, UR7, RZ, 0x3c, !PT ;  /* 0x0000000702027c12 */ /* 0x000fe2000f8e3cff */
[----:B------:R-:W-:Y:S01]  /*3b00*/  UIADD3 UR7, UPT, UPT, UR5, 0x20, URZ ;  /* 0x0000002005077890 */ /* 0x000fe2000fffe0ff */
[----:B------:R-:W-:Y:S02]  /*3b10*/  UMOV UR13, 0x80004020 ;  /* 0x80004020000d7882 */ /* 0x000fe40000000000 */
[----:B-1----:R-:W-:Y:S01]  /*3b20*/  @P0 SHF.L.U32 R0, R2, 0x1f, RZ ;  /* 0x0000001f02000819 */ /* 0x002fe200000006ff */
[----:B------:R-:W-:Y:S01]  /*3b30*/  UMOV UR5, 0x80004020 ;  /* 0x8000402000057882 */ /* 0x000fe20000000000 */
[----:B------:R-:W-:Y:S01]  /*3b40*/  UMOV UR11, 0x80004020 ;  /* 0x80004020000b7882 */ /* 0x000fe20000000000 */
[----:B------:R-:W-:Y:S01]  /*3b50*/  UMOV UR9, 0x80004020 ;  /* 0x8000402000097882 */ /* 0x000fe20000000000 */
[----:B------:R2:W3:Y:S01]  /*3b60*/  @P0 SYNCS.PHASECHK.TRANS64.TRYWAIT P2, [UR4], R0 ;  /* 0x00000000ff0005a7 */ /* 0x0004e20008041104 */
[----:B------:R-:W-:Y:S02]  /*3b70*/  ULEA UR4, UR6, UR21, 0x9 ;  /* 0x0000001506047291 */ /* 0x000fe4000f8e48ff */
[----:B------:R-:W-:Y:S02]  /*3b80*/  UISETP.NE.AND UP0, UPT, UR14, UR19, UPT ;  /* 0x000000130e00728c */ /* 0x000fe4000bf05270 */
[----:B------:R-:W-:Y:S02]  /*3b90*/  UIADD3 UR8, UPT, UPT, UR4, 0x2, URZ ;  /* 0x0000000204087890 */ /* 0x000fe4000fffe0ff */
[----:B------:R-:W-:Y:S01]  /*3ba0*/  UIADD3 UR16, UPT, UPT, UR16, -0x1, URZ ;  /* 0xffffffff10107890 */ /* 0x000fe2000fffe0ff */
[----:B------:R-:W-:Y:S02]  /*3bb0*/  UMOV UR6, UR15 ;  /* 0x0000000f00067c82 */ /* 0x000fe40008000000 */
[----:B------:R2:W-:Y:S01]  /*3bc0*/  UTCQMMA.2CTA gdesc[UR4], gdesc[UR12], tmem[UR18], tmem[UR28], idesc[UR29], UP2 ;  /* 0x00ff1c0c040075ea */ /* 0x0005e20009200312 */
[----:B------:R-:W-:Y:S03]  /*3bd0*/  UPLOP3.LUT UP2, UPT, UPT, UPT, UPT, 0x80, 0x8 ;  /* 0x000000000008789c */ /* 0x000fe60003f4f070 */
[----:B------:R2:W-:Y:S01]  /*3be0*/  UTCQMMA.2CTA gdesc[UR8], gdesc[UR10], tmem[UR18], tmem[UR26], idesc[UR27], UPT ;  /* 0x00ff1a0a080075ea */ /* 0x0005e2000ba00312 */
[----:B------:R2:W-:Y:S01]  /*3bf0*/  UTCBAR.2CTA.MULTICAST [UR7], URZ, UR20 ;  /* 0x000000ff070073e9 */ /* 0x0005e20008200814 */
[----:B------:R-:W-:Y:S06]  /*3c00*/  BRA.U UP0, `(.L_x_73) ;  /* 0xfffffffd00787547 */ /* 0x000fec000b83ffff */
.L_x_70:
[----:B--2---:R-:W-:Y:S01]  /*3c10*/  UIADD3 UR4, UPT, UPT, UR23, 0xb0, URZ ;  /* 0x000000b017047890 */ /* 0x004fe2000fffe0ff */
[----:B------:R-:W-:-:S08]  /*3c20*/  UMOV UR14, UR19 ;  /* 0x00000013000e7c82 */ /* 0x000fd00008000000 */
[----:B------:R2:W-:Y:S01]  /*3c30*/  UTCBAR.2CTA.MULTICAST [UR4], URZ, UR30 ;  /* 0x000000ff040073e9 */ /* 0x0005e2000820081e */
[----:B------:R-:W-:Y:S02]  /*3c40*/  NOP ;  /* 0x0000000000007918 */ /* 0x000fe40000000000 */
.L_x_68:
[----:B--2---:R-:W-:Y:S01]  /*3c50*/  UIADD3 UR4, UPT, UPT, UR24, 0x1, URZ ;  /* 0x0000000118047890 */ /* 0x004fe2000fffe0ff */
[----:B------:R-:W-:-:S03]  /*3c60*/  ISETP.NE.AND P0, PT, R8, 0x2, PT ;  /* 0x000000020800780c */ /* 0x000fc60003f05270 */
[----:B------:R-:W-:Y:S01]  /*3c70*/  UISETP.NE.AND UP0, UPT, UR4, 0x2, UPT ;  /* 0x000000020400788c */ /* 0x000fe2000bf05270 */
[----:B-1----:R-:W-:Y:S02]  /*3c80*/  SEL R0, RZ, 0x1, P0 ;  /* 0x00000001ff007807 */ /* 0x002fe40000000000 */
[----:B------:R-:W-:Y:S01]  /*3c90*/  SEL R8, R8, RZ, P0 ;  /* 0x000000ff08087207 */ /* 0x000fe20000000000 */
[----:B------:R-:W-:Y:S01]  /*3ca0*/  USEL UR5, URZ, 0x1, UP0 ;  /* 0x00000001ff057887 */ /* 0x000fe20008000000 */
[----:B------:R-:W-:Y:S01]  /*3cb0*/  LOP3.LUT R3, R3, R0, RZ, 0x3c, !PT ;  /* 0x0000000003037212 */ /* 0x000fe200078e3cff */
[----:B------:R-:W-:-:S04]  /*3cc0*/  USEL UR24, UR4, URZ, UP0 ;  /* 0x000000ff04187287 */ /* 0x000fc80008000000 */
[----:B------:R-:W-:Y:S01]  /*3cd0*/  LOP3.LUT R9, R9, UR5, RZ, 0x3c, !PT ;  /* 0x0000000509097c12 */ /* 0x000fe2000f8e3cff */
[----:B------:R-:W-:Y:S07]  /*3ce0*/  @P1 BRA `(.L_x_74) ;  /* 0xfffffff800b01947 */ /* 0x000fee000383ffff */
[----:B------:R-:W1:Y:S01]  /*3cf0*/  S2UR UR8, SR_CgaCtaId ;  /* 0x00000000000879c3 */ /* 0x000e620000008800 */
[----:B------:R-:W-:Y:S01]  /*3d00*/  ELECT P0, URZ, PT ;  /* 0x0000000000ff782f */ /* 0x000fe20003800000 */
[----:B------:R-:W-:Y:S01]  /*3d10*/  HFMA2 R0, -RZ, RZ, 0, 5.9604644775390625e-08 ;  /* 0x00000001ff007431 */ /* 0x000fe200000001ff */
[----:B------:R-:W-:-:S05]  /*3d20*/  UMOV UR4, 0x40 ;  /* 0x0000004000047882 */ /* 0x000fca0000000000 */
[----:B------:R-:W-:Y:S01]  /*3d30*/  UVIRTCOUNT.DEALLOC.SMPOOL 0x80 ;  /* 0x000000800000784c */ /* 0x000fe20000000000 */
[----:B------:R-:W-:Y:S02]  /*3d40*/  UISETP.NE.AND UP0, UPT, UR33, URZ, UPT ;  /* 0x000000ff2100728c */ /* 0x000fe4000bf05270 */
[----:B-1----:R-:W-:-:S09]  /*3d50*/  ULEA UR8, UR8, UR4, 0x18 ;  /* 0x0000000408087291 */ /* 0x002fd2000f8ec0ff */
[----:B------:R1:W-:Y:S01]  /*3d60*/  @P0 STS.U8 [UR8+0x1c], R0 ;  /* 0x00001c00ff000988 */ /* 0x0003e20008000008 */
[----:B------:R-:W-:Y:S05]  /*3d70*/  BRA.U UP0, `(.L_x_75) ;  /* 0x0000000100587547 */ /* 0x000fea000b800000 */
[----:B------:R-:W-:Y:S01]  /*3d80*/  UIADD3 UR5, UPT, UPT, UR17, 0xc0, URZ ;  /* 0x000000c011057890 */ /* 0x000fe2000fffe0ff */
[----:B------:R-:W-:-:S03]  /*3d90*/  SHF.L.U32 R3, R9, 0x1f, RZ ;  /* 0x0000001f09037819 */ /* 0x000fc600000006ff */
[----:B------:R-:W-:-:S09]  /*3da0*/  ULEA UR4, UR24, UR5, 0x3 ;  /* 0x0000000518047291 */ /* 0x000fd2000f8e18ff */
[----:B------:R-:W2:Y:S02]  /*3db0*/  SYNCS.PHASECHK.TRANS64.TRYWAIT P0, [UR4], R3 ;  /* 0x00000003ff0075a7 */ /* 0x000ea40008001104 */
[----:B--2---:R-:W-:Y:S05]  /*3dc0*/  @!P0 BRA `(.L_x_76) ;  /* 0x0000008400288947 */ /* 0x004fea0003800000 */
.L_x_167:
[----:B------:R-:W-:-:S04]  /*3dd0*/  UIADD3 UR4, UPT, UPT, UR24, 0x1, URZ ;  /* 0x0000000118047890 */ /* 0x000fc8000fffe0ff */
[----:B------:R-:W-:-:S04]  /*3de0*/  UISETP.NE.AND UP1, UPT, UR4, 0x2, UPT ;  /* 0x000000020400788c */ /* 0x000fc8000bf25270 */
[----:B------:R-:W-:Y:S02]  /*3df0*/  USEL UR6, URZ, 0x1, UP1 ;  /* 0x00000001ff067887 */ /* 0x000fe40008800000 */
[----:B------:R-:W-:-:S04]  /*3e00*/  USEL UR4, UR4, URZ, UP1 ;  /* 0x000000ff04047287 */ /* 0x000fc80008800000 */
[----:B------:R-:W-:Y:S01]  /*3e10*/  ULEA UR4, UR4, UR5, 0x3 ;  /* 0x0000000504047291 */ /* 0x000fe2000f8e18ff */
[----:B-1----:R-:W-:-:S04]  /*3e20*/  LOP3.LUT R3, R9, UR6, RZ, 0x3c, !PT ;  /* 0x0000000609037c12 */ /* 0x002fc8000f8e3cff */
[----:B------:R-:W-:Y:S01]  /*3e30*/  SHF.L.U32 R3, R3, 0x1f, RZ ;  /* 0x0000001f03037819 */ /* 0x000fe200000006ff */
[----:B------:R-:W-:-:S04]  /*3e40*/  IMAD.U32 R0, RZ, RZ, UR4 ;  /* 0x00000004ff007e24 */ /* 0x000fc8000f8e00ff */
[----:B------:R1:W2:Y:S03]  /*3e50*/  SYNCS.PHASECHK.TRANS64.TRYWAIT P0, [R0+URZ], R3 ;  /* 0x00000003000075a7 */ /* 0x0002a600080011ff */
[----:B--2---:R-:W-:Y:S05]  /*3e60*/  @!P0 NANOSLEEP.SYNCS 0x989680 ;  /* 0x009896800000895d */ /* 0x004fea0003900000 */
[----:B------:R-:W2:Y:S02]  /*3e70*/  @!P0 SYNCS.PHASECHK.TRANS64 P0, [R0+URZ], R3 ;  /* 0x00000003000085a7 */ /* 0x000ea400080010ff */
[----:B--2---:R-:W-:Y:S05]  /*3e80*/  @P0 BRA `(.L_x_77) ;  /* 0x0000000000200947 */ /* 0x004fea0003800000 */
.L_x_78:
[----:B--2---:R2:W4:Y:S02]  /*3e90*/  SYNCS.PHASECHK.TRANS64.TRYWAIT P0, [R0+URZ], R3 ;  /* 0x00000003000075a7 */ /* 0x00452400080011ff */
[----:B----4-:R-:W-:Y:S05]  /*3ea0*/  @!P0 NANOSLEEP.SYNCS 0x989680 ;  /* 0x009896800000895d */ /* 0x010fea0003900000 */
[----:B------:R-:W4:Y:S02]  /*3eb0*/  @!P0 SYNCS.PHASECHK.TRANS64 P0, [R0+URZ], R3 ;  /* 0x00000003000085a7 */ /* 0x000f2400080010ff */
[----:B----4-:R-:W-:Y:S05]  /*3ec0*/  @!P0 BRA `(.L_x_78) ;  /* 0xfffffffc00f08947 */ /* 0x010fea000383ffff */
[----:B------:R-:W-:Y:S05]  /*3ed0*/  BRA `(.L_x_77) ;  /* 0x00000000000c7947 */ /* 0x000fea0003800000 */
.L_x_75:
[----:B------:R-:W-:-:S04]  /*3ee0*/  UIADD3 UR4, UPT, UPT, UR17, 0xf0, URZ ;  /* 0x000000f011047890 */ /* 0x000fc8000fffe0ff */
[----:B------:R-:W-:-:S09]  /*3ef0*/  UPRMT UR4, UR34, 0x654, UR4 ;  /* 0x0000065422047896 */ /* 0x000fd20008000004 */
[----:B------:R-:W-:Y:S03]  /*3f00*/  SYNCS.ARRIVE.TRANS64.RED.A1T0 RZ, [UR4], RZ ;  /* 0x000000ffffff79a7 */ /* 0x000fe60008100404 */
.L_x_77:
[----:B-12---:R-:W-:Y:S01]  /*3f10*/  SHF.L.U32 R3, RZ, 0x1f, RZ ;  /* 0x0000001fff037819 */ /* 0x006fe200000006ff */
[----:B------:R-:W-:Y:S01]  /*3f20*/  UIADD3 UR4, UPT, UPT, UR17, 0xf0, URZ ;  /* 0x000000f011047890 */ /* 0x000fe2000fffe0ff */
[----:B------:R-:W-:Y:S02]  /*3f30*/  PLOP3.LUT P0, PT, PT, PT, UP0, 0x80, 0x8 ;  /* 0x000000000008781c */ /* 0x000fe40003f0f008 */
[----:B------:R-:W1:Y:S02]  /*3f40*/  SYNCS.PHASECHK.TRANS64.TRYWAIT P1, [UR17+0xf0], R3 ;  /* 0x0000f003ff0075a7 */ /* 0x000e640008021111 */
[----:B-1----:R-:W-:Y:S09]  /*3f50*/  @!P1 BRA `(.L_x_79) ;  /* 0x0000008000dc9947 */ /* 0x002ff20003800000 */
.L_x_169:
[----:B------:R-:W-:Y:S01]  /*3f60*/  @!UP0 UPRMT UR4, UR34, 0x654, UR4 ;  /* 0x0000065422048896 */ /* 0x000fe20008000004 */
[----:B------:R-:W-:Y:S01]  /*3f70*/  UMOV UR5, 0xffff ;  /* 0x0000ffff00057882 */ /* 0x000fe20000000000 */
[----:B------:R-:W-:-:S07]  /*3f80*/  UMOV UR6, 0x1 ;  /* 0x0000000100067882 */ /* 0x000fce0000000000 */
[----:B------:R-:W-:Y:S01]  /*3f90*/  @!P0 SYNCS.ARRIVE.TRANS64.RED.A1T0 RZ, [UR4], RZ ;  /* 0x000000ffffff89a7 */ /* 0x000fe20008100404 */
[----:B------:R-:W-:Y:S01]  /*3fa0*/  NOP ;  /* 0x0000000000007918 */ /* 0x000fe20000000000 */
[----:B-1----:R-:W1:Y:S01]  /*3fb0*/  LDS R0, [UR8+0x14] ;  /* 0x00001408ff007984 */ /* 0x002e620008000800 */
[----:B------:R-:W-:-:S04]  /*3fc0*/  ULOP3.LUT UR4, UR32, 0xffff, URZ, 0xc0, !UPT ;  /* 0x0000ffff20047892 */ /* 0x000fc8000f8ec0ff */
[----:B------:R-:W-:-:S04]  /*3fd0*/  USHF.R.U32.HI UR4, URZ, 0x5, UR4 ;  /* 0x00000005ff047899 */ /* 0x000fc80008011604 */
[----:B------:R-:W-:Y:S02]  /*3fe0*/  USHF.L.U32 UR5, UR5, UR4, URZ ;  /* 0x0000000405057299 */ /* 0x000fe400080006ff */
[----:B------:R-:W-:-:S04]  /*3ff0*/  USHF.L.U32 UR4, UR6, UR4, URZ ;  /* 0x0000000406047299 */ /* 0x000fc800080006ff */
[----:B-1----:R-:W-:-:S04]  /*4000*/  LOP3.LUT R0, R0, UR5, RZ, 0xc0, !PT ;  /* 0x0000000500007c12 */ /* 0x002fc8000f8ec0ff */
[----:B------:R-:W-:-:S13]  /*4010*/  ISETP.NE.AND P0, PT, R0, UR5, PT ;  /* 0x0000000500007c0c */ /* 0x000fda000bf05270 */
[----:B------:R-:W-:Y:S05]  /*4020*/  @P0 BRA `(.L_x_80) ;  /* 0x0000000000580947 */ /* 0x000fea0003800000 */
[----:B------:R-:W1:Y:S02]  /*4030*/  LDS R0, [UR8+0x18] ;  /* 0x00001808ff007984 */ /* 0x000e640008000800 */
[----:B-1----:R-:W-:-:S04]  /*4040*/  LOP3.LUT R0, R0, UR4, RZ, 0xc0, !PT ;  /* 0x0000000400007c12 */ /* 0x002fc8000f8ec0ff */
[----:B------:R-:W-:-:S13]  /*4050*/  ISETP.NE.AND P0, PT, R0, UR4, PT ;  /* 0x0000000400007c0c */ /* 0x000fda000bf05270 */
[----:B------:R-:W-:Y:S05]  /*4060*/  @P0 BRA `(.L_x_81) ;  /* 0x00000000003c0947 */ /* 0x000fea0003800000 */
[----:B------:R-:W1:Y:S01]  /*4070*/  S2R R2, SR_LANEID ;  /* 0x0000000000027919 */ /* 0x000e620000000000 */
[----:B------:R-:W-:Y:S01]  /*4080*/  ULOP3.LUT UR5, URZ, UR5, URZ, 0x33, !UPT ;  /* 0x00000005ff057292 */ /* 0x000fe2000f8e33ff */
[----:B------:R-:W-:Y:S01]  /*4090*/  LOP3.LUT R4, RZ, UR4, RZ, 0x33, !PT ;  /* 0x00000004ff047c12 */ /* 0x000fe2000f8e33ff */
[----:B------:R-:W-:Y:S02]  /*40a0*/  VOTEU.ANY UR4, UPT, PT ;  /* 0x0000000000047886 */ /* 0x000fe400038e0100 */
[----:B------:R-:W-:Y:S01]  /*40b0*/  UFLO.U32 UR4, UR4 ;  /* 0x00000004000472bd */ /* 0x000fe200080e0000 */
[----:B------:R-:W2:Y:S01]  /*40c0*/  REDUX UR6, R4 ;  /* 0x00000000040673c4 */ /* 0x000ea20000000000 */
[----:B------:R-:W-:-:S06]  /*40d0*/  IMAD.U32 R0, RZ, RZ, UR5 ;  /* 0x00000005ff007e24 */ /* 0x000fcc000f8e00ff */
[----:B------:R4:W-:Y:S01]  /*40e0*/  UTCATOMSWS.AND URZ, UR5 ;  /* 0x0000000500ff79e3 */ /* 0x0009e20008000000 */
[----:B------:R-:W3:Y:S01]  /*40f0*/  REDUX UR7, R0 ;  /* 0x00000000000773c4 */ /* 0x000ee20000000000 */
[----:B-1----:R-:W-:Y:S01]  /*4100*/  ISETP.EQ.U32.AND P0, PT, R2, UR4, PT ;  /* 0x0000000402007c0c */ /* 0x002fe2000bf02070 */
[----:B--2---:R-:W-:Y:S01]  /*4110*/  IMAD.U32 R2, RZ, RZ, UR6 ;  /* 0x00000006ff027e24 */ /* 0x004fe2000f8e00ff */
[----:B---3--:R-:W-:-:S11]  /*4120*/  MOV R3, UR7 ;  /* 0x0000000700037c02 */ /* 0x008fd60008000f00 */
[----:B------:R4:W-:Y:S04]  /*4130*/  @P0 ATOMS.AND RZ, [UR8+0x14], R3 ;  /* 0x00001403ffff098c */ /* 0x0009e8000a800008 */
[----:B------:R4:W-:Y:S01]  /*4140*/  @P0 ATOMS.AND RZ, [UR8+0x18], R2 ;  /* 0x00001802ffff098c */ /* 0x0009e2000a800008 */
[----:B------:R-:W-:Y:S05]  /*4150*/  BRA `(.L_x_82) ;  /* 0x0000000000147947 */ /* 0x000fea0003800000 */
.L_x_81:
[----:B------:R-:W-:Y:S02]  /*4160*/  MOV R2, 0x4180 ;  /* 0x0000418000027802 */ /* 0x000fe40000000f00 */
[----:B---3-5:R-:W-:Y:S05]  /*4170*/  CALL.REL.NOINC `($__internal_0_$__cuda_sm10x_tcgen05_guardrail_trap_col_being_dealloced_not_returned_by_alloc) ;  /* 0x0000008400b87944 */ /* 0x028fea0003c00000 */
[----:B------:R-:W-:Y:S05]  /*4180*/  BRA `(.L_x_82) ;  /* 0x0000000000087947 */ /* 0x000fea0003800000 */
.L_x_80:
[----:B------:R-:W-:Y:S02]  /*4190*/  MOV R2, 0x41b0 ;  /* 0x000041b000027802 */ /* 0x000fe40000000f00 */
[----:B---3-5:R-:W-:Y:S05]  /*41a0*/  CALL.REL.NOINC `($__internal_2_$__cuda_sm10x_tcgen05_guardrail_trap_unallocated_columns_being_dealloced) ;  /* 0x0000008400c47944 */ /* 0x028fea0003c00000 */
.L_x_82:
[----:B------:R-:W-:Y:S01]  /*41b0*/  NOP ;  /* 0x0000000000007918 */ /* 0x000fe20000000000 */
[----:B----4-:R-:W-:Y:S05]  /*41c0*/  EXIT ;  /* 0x000000000000794d */ /* 0x010fea0003800000 */
.L_x_55:
[----:B------:R-:W-:-:S09]  /*41d0*/  UISETP.NE.OR UP0, UPT, UR17, 0x3, !UP3 ;  /* 0x000000031100788c */ /* 0x000fd2000df05670 */
[----:B------:R-:W-:Y:S05]  /*41e0*/  BRA.U UP0, `(.L_x_83) ;  /* 0x0000001100587547 */ /* 0x000fea000b800000 */
[----:B------:R-:W1:Y:S01]  /*41f0*/  LDCU UR31, c[0x0][0x370] ;  /* 0x00006e00ff1f77ac */ /* 0x000e620008000800 */
[----:B------:R-:W2:Y:S01]  /*4200*/  LDC.64 R16, c[0x0][0x348] ;  /* 0x0000d200ff107b82 */ /* 0x000ea20000000a00 */
[----:B------:R-:W-:Y:S02]  /*4210*/  HFMA2 R13, -RZ, RZ, 0, 0 ;  /* 0x00000000ff0d7431 */ /* 0x000fe400000001ff */
[----:B------:R-:W-:Y:S01]  /*4220*/  IMAD.MOV.U32 R15, RZ, RZ, 0x1 ;  /* 0x00000001ff0f7424 */ /* 0x000fe200078e00ff */
[----:B------:R-:W1:Y:S01]  /*4230*/  LDCU.128 UR48, c[0x0][0xb10] ;  /* 0x00016200ff3077ac */ /* 0x000e620008000c00 */
[----:B------:R-:W-:Y:S01]  /*4240*/  IMAD.MOV.U32 R14, RZ, RZ, RZ ;  /* 0x000000ffff0e7224 */ /* 0x000fe200078e00ff */
[----:B------:R-:W-:Y:S01]  /*4250*/  MOV R7, 0x2000 ;  /* 0x0000200000077802 */ /* 0x000fe20000000f00 */
[----:B------:R-:W3:Y:S01]  /*4260*/  LDCU UR30, c[0x0][0x374] ;  /* 0x00006e80ff1e77ac */ /* 0x000ee20008000800 */
[----:B------:R-:W4:Y:S01]  /*4270*/  LDC.64 R2, c[0x0][0x888] ;  /* 0x00022200ff027b82 */ /* 0x000f220000000a00 */
[----:B------:R-:W3:Y:S01]  /*4280*/  LDCU UR15, c[0x0][0xb0c] ;  /* 0x00016180ff0f77ac */ /* 0x000ee20008000800 */
[----:B------:R-:W2:Y:S06]  /*4290*/  LDCU UR40, c[0x0][0xb20] ;  /* 0x00016400ff2877ac */ /* 0x000eac0008000800 */
[----:B------:R-:W4:Y:S01]  /*42a0*/  LDC.64 R4, c[0x0][0x890] ;  /* 0x00022400ff047b82 */ /* 0x000f220000000a00 */
[----:B------:R-:W2:Y:S01]  /*42b0*/  LDCU UR4, c[0x0][0xb30] ;  /* 0x00016600ff0477ac */ /* 0x000ea20008000800 */
[----:B------:R-:W-:Y:S01]  /*42c0*/  UMOV UR21, 0x400 ;  /* 0x0000040000157882 */ /* 0x000fe20000000000 */
[----:B-1----:R-:W-:-:S02]  /*42d0*/  UIMAD.WIDE.U32 UR6, UR31, UR48, URZ ;  /* 0x000000301f0672a5 */ /* 0x002fc4000f8e00ff */
[----:B---3--:R-:W-:Y:S02]  /*42e0*/  UIMAD.WIDE.U32 UR8, UR30, UR51, URZ ;  /* 0x000000331e0872a5 */ /* 0x008fe4000f8e00ff */
[----:B------:R-:W-:Y:S02]  /*42f0*/  ULEA UR21, UR45, UR21, 0x18 ;  /* 0x000000152d157291 */ /* 0x000fe4000f8ec0ff */
[----:B------:R-:W-:Y:S02]  /*4300*/  UPLOP3.LUT UP3, UPT, UPT, UPT, UPT, 0x40, 0x4 ;  /* 0x000000000004789c */ /* 0x000fe40003f6e870 */
[----:B------:R-:W-:Y:S01]  /*4310*/  UIADD3 UR37, UPT, UPT, UR21, 0x58, URZ ;  /* 0x0000005815257890 */ /* 0x000fe2000fffe0ff */
[----:B------:R-:W-:Y:S01]  /*4320*/  UMOV UR6, UR7 ;  /* 0x0000000700067c82 */ /* 0x000fe20008000000 */
[----:B------:R-:W-:Y:S01]  /*4330*/  UMOV UR38, UR9 ;  /* 0x0000000900267c82 */ /* 0x000fe20008000000 */
[----:B------:R-:W-:Y:S02]  /*4340*/  UISETP.GE.AND UP0, UPT, UR42, 0x1, UPT ;  /* 0x000000012a00788c */ /* 0x000fe4000bf06270 */
[----:B------:R-:W-:Y:S01]  /*4350*/  UISETP.NE.AND UP4, UPT, UR42, 0x1, UPT ;  /* 0x000000012a00788c */ /* 0x000fe2000bf85270 */
[----:B------:R-:W1:Y:S01]  /*4360*/  LDCU.64 UR22, c[0x0][0xb28] ;  /* 0x00016500ff1677ac */ /* 0x000e620008000a00 */
[----:B------:R-:W-:-:S02]  /*4370*/  UISETP.NE.AND UP6, UPT, UR15, 0x1, UPT ;  /* 0x000000010f00788c */ /* 0x000fc4000bfc5270 */
[----:B------:R-:W-:Y:S02]  /*4380*/  UISETP.NE.AND UP5, UPT, UR50, 0x1, UPT ;  /* 0x000000013200788c */ /* 0x000fe4000bfa5270 */
[----:B------:R-:W-:Y:S02]  /*4390*/  UIADD3 UR33, UPT, UPT, UR21, 0x40, URZ ;  /* 0x0000004015217890 */ /* 0x000fe4000fffe0ff */
[----:B------:R-:W-:Y:S02]  /*43a0*/  UIADD3 UR25, UPT, UPT, UR21, 0x48, URZ ;  /* 0x0000004815197890 */ /* 0x000fe4000fffe0ff */
[----:B------:R-:W-:Y:S02]  /*43b0*/  UIADD3 UR17, UPT, UPT, UR21, 0x50, URZ ;  /* 0x0000005015117890 */ /* 0x000fe4000fffe0ff */
[----:B------:R-:W-:Y:S02]  /*43c0*/  UPRMT UR37, UR45, 0x654, UR37 ;  /* 0x000006542d257896 */ /* 0x000fe40008000025 */
[----:B------:R-:W-:-:S02]  /*43d0*/  USHF.R.U32.HI UR39, URZ, UR49, UR6 ;  /* 0x00000031ff277299 */ /* 0x000fc40008011606 */
[----:B--2---:R-:W-:Y:S02]  /*43e0*/  USHF.R.U32.HI UR38, URZ, UR40, UR38 ;  /* 0x00000028ff267299 */ /* 0x004fe40008011626 */
[----:B------:R-:W-:-:S11]  /*43f0*/  UISETP.NE.AND UP2, UPT, UR4, 0x1, UPT ;  /* 0x000000010400788c */ /* 0x000fd6000bf45270 */
.L_x_94:
[C---:B------:R-:W-:Y:S02]  /*4400*/  LEA R12, R14.reuse, UR21, 0x3 ;  /* 0x000000150e0c7c11 */ /* 0x040fe4000f8e18ff */
[----:B------:R-:W-:Y:S02]  /*4410*/  SHF.L.U32 R9, R13, 0x1f, RZ ;  /* 0x0000001f0d097819 */ /* 0x000fe400000006ff */
[----:B------:R-:W-:Y:S02]  /*4420*/  LEA R10, R14, UR21, 0x4 ;  /* 0x000000150e0a7c11 */ /* 0x000fe4000f8e20ff */
[----:B--2---:R-:W2:Y:S02]  /*4430*/  SYNCS.PHASECHK.TRANS64.TRYWAIT P0, [R12+URZ+0x90], R9 ;  /* 0x000090090c0075a7 */ /* 0x004ea400080011ff */
[----:B--2---:R-:W-:Y:S05]  /*4440*/  @!P0 BRA `(.L_x_84) ;  /* 0x0000007c00b88947 */ /* 0x004fea0003800000 */
.L_x_170:
[----:B--2---:R-:W2:Y:S01]  /*4450*/  LDS.128 R8, [R10+0x100] ;  /* 0x000100000a087984 */ /* 0x004ea20000000c00 */
[----:B------:R-:W-:Y:S01]  /*4460*/  UISETP.GE.AND UP0, UPT, UR42, 0x1, UPT ;  /* 0x000000012a00788c */ /* 0x000fe2000bf06270 */
[----:B------:R-:W-:Y:S01]  /*4470*/  @!PT LDS RZ, [RZ] ;  /* 0x00000000fffff984 */ /* 0x000fe20000000800 */
[----:B------:R-:W-:Y:S01]  /*4480*/  @!PT LDS RZ, [RZ] ;  /* 0x00000000fffff984 */ /* 0x000fe20000000800 */
[----:B------:R-:W-:Y:S01]  /*4490*/  @!PT LDS RZ, [RZ] ;  /* 0x00000000fffff984 */ /* 0x000fe20000000800 */
[----:B------:R-:W-:Y:S01]  /*44a0*/  @!PT LDS RZ, [RZ] ;  /* 0x00000000fffff984 */ /* 0x000fe20000000800 */
[----:B------:R3:W-:Y:S06]  /*44b0*/  MEMBAR.ALL.CTA ;  /* 0x0000000000007992 */ /* 0x0007ec0000008000 */
[----:B---3--:R-:W3:Y:S01]  /*44c0*/  FENCE.VIEW.ASYNC.S ;  /* 0x00000000000073c6 */ /* 0x008ee20000000000 */
[----:B--2---:R-:W-:Y:S11]  /*44d0*/  LOP3.LUT P0, RZ, R10, 0x1, RZ, 0xc0, !PT ;  /* 0x000000010aff7812 */ /* 0x004ff6000780c0ff */
[----:B------:R-:W-:Y:S02]  /*44e0*/  @!UPT UIADD3 URZ, UPT, UPT, URZ, URZ, URZ ;  /* 0x000000fffffff290 */ /* 0x000fe4000fffe0ff */
[----:B---3--:R-:W-:Y:S01]  /*44f0*/  VOTEU.ANY UP1, P0 ;  /* 0x0000000000ff7886 */ /* 0x008fe20000020100 */
[----:B------:R-:W-:Y:S11]  /*4500*/  PLOP3.LUT P0, PT, PT, PT, UP1, 0x80, 0x8 ;  /* 0x000000000008781c */ /* 0x000ff60003f0f018 */
[----:B------:R-:W-:Y:S02]  /*4510*/  @!UPT UIADD3 URZ, UPT, UPT, URZ, URZ, URZ ;  /* 0x000000fffffff290 */ /* 0x000fe4000fffe0ff */
[----:B------:R-:W-:Y:S02]  /*4520*/  @P0 SHF.R.U32.HI R0, RZ, 0x10, R9 ;  /* 0x00000010ff000819 */ /* 0x000fe40000011609 */
[----:B------:R-:W-:Y:S02]  /*4530*/  @P0 MOV R6, R8 ;  /* 0x0000000800060202 */ /* 0x000fe40000000f00 */
[----:B------:R-:W-:Y:S01]  /*4540*/  @P0 R2UR UR4, R0 ;  /* 0x00000000000402ca */ /* 0x000fe200000e0000 */
[----:B------:R-:W-:Y:S01]  /*4550*/  VIADD R0, R12, 0xa0 ;  /* 0x000000a00c007836 */ /* 0x000fe20000000000 */
[----:B------:R-:W-:Y:S02]  /*4560*/  @P0 LOP3.LUT R8, R9, 0xffff, RZ, 0xc0, !PT ;  /* 0x0000ffff09080812 */ /* 0x000fe400078ec0ff */
[----:B------:R-:W-:Y:S02]  /*4570*/  @P0 R2UR UR6, R6 ;  /* 0x00000000060602ca */ /* 0x000fe400000e0000 */
[----:B------:R-:W-:Y:S02]  /*4580*/  PRMT R0, RZ, 0x654, R0 ;  /* 0x00000654ff007816 */ /* 0x000fe40000000000 */
[----:B------:R-:W-:Y:S02]  /*4590*/  @P0 R2UR UR5, R8 ;  /* 0x00000000080502ca */ /* 0x000fe400000e0000 */
[----:B------:R2:W-:Y:S03]  /*45a0*/  SYNCS.ARRIVE.TRANS64.RED.A1T0 RZ, [R0+URZ], RZ ;  /* 0x000000ff00ff79a7 */ /* 0x0005e600081004ff */
[----:B------:R-:W-:Y:S04]  /*45b0*/  @UP1 UMOV UR29, UR4 ;  /* 0x00000004001d1c82 */ /* 0x000fe80008000000 */
[----:B------:R-:W-:Y:S04]  /*45c0*/  @UP1 UMOV UR14, UR6 ;  /* 0x00000006000e1c82 */ /* 0x000fe80008000000 */
[----:B------:R-:W-:Y:S01]  /*45d0*/  @UP1 UMOV UR13, UR5 ;  /* 0x00000005000d1c82 */ /* 0x000fe20008000000 */
[----:B------:R-:W-:Y:S05]  /*45e0*/  BRA.U !UP0, `(.L_x_85) ;  /* 0x0000000108a47547 */ /* 0x000fea000b800000 */
[----:B------:R-:W-:Y:S02]  /*45f0*/  UIMAD.WIDE.U32 UR18, UR13, UR51, URZ ;  /* 0x000000330d1272a5 */ /* 0x000fe4000f8e00ff */
[----:B------:R-:W-:Y:S02]  /*4600*/  UIMAD.WIDE.U32 UR26, UR14, UR48, URZ ;  /* 0x000000300e1a72a5 */ /* 0x000fe4000f8e00ff */
[----:B------:R-:W-:Y:S02]  /*4610*/  USEL UR4, UR30, UR38, !UP5 ;  /* 0x000000261e047287 */ /* 0x000fe4000e800000 */
[----:B------:R-:W-:Y:S02]  /*4620*/  USEL UR7, UR31, UR39, !UP6 ;  /* 0x000000271f077287 */ /* 0x000fe4000f000000 */
[----:B-1----:R-:W-:Y:S02]  /*4630*/  UIMAD.WIDE.U32 UR8, UR4, UR22, URZ ;  /* 0x00000016040872a5 */ /* 0x002fe4000f8e00ff */
[----:B------:R-:W-:Y:S01]  /*4640*/  UIMAD.WIDE.U32 UR10, UR7, UR22, URZ ;  /* 0x00000016070a72a5 */ /* 0x000fe2000f8e00ff */
[----:B------:R-:W-:Y:S02]  /*4650*/  UMOV UR5, UR19 ;  /* 0x0000001300057c82 */ /* 0x000fe40008000000 */
[----:B------:R-:W-:Y:S03]  /*4660*/  USHF.R.U32.HI UR6, URZ, UR40, UR5 ;  /* 0x00000028ff067299 */ /* 0x000fe60008011605 */
[----:B------:R-:W-:Y:S01]  /*4670*/  UMOV UR5, UR27 ;  /* 0x0000001b00057c82 */ /* 0x000fe20008000000 */
[----:B------:R-:W-:Y:S02]  /*4680*/  USEL UR6, UR13, UR6, !UP5 ;  /* 0x000000060d067287 */ /* 0x000fe4000e800000 */
[----:B------:R-:W-:Y:S03]  /*4690*/  USHF.R.U32.HI UR12, URZ, UR49, UR5 ;  /* 0x00000031ff0c7299 */ /* 0x000fe60008011605 */
[----:B------:R-:W-:Y:S02]  /*46a0*/  UMOV UR5, UR9 ;  /* 0x0000000900057c82 */ /* 0x000fe40008000000 */
[----:B------:R-:W-:Y:S03]  /*46b0*/  @UP4 USHF.R.U32.HI UR4, URZ, UR23, UR5 ;  /* 0x00000017ff044299 */ /* 0x000fe60008011605 */
[----:B------:R-:W-:Y:S01]  /*46c0*/  UMOV UR5, UR11 ;  /* 0x0000000b00057c82 */ /* 0x000fe20008000000 */
[----:B------:R-:W-:Y:S02]  /*46d0*/  UIMAD UR4, UR42, UR4, URZ ;  /* 0x000000042a0472a4 */ /* 0x000fe4000f8e02ff */
[----:B------:R-:W-:Y:S02]  /*46e0*/  @UP4 USHF.R.U32.HI UR7, URZ, UR23, UR5 ;  /* 0x00000017ff074299 */ /* 0x000fe40008011605 */
[----:B------:R-:W-:Y:S02]  /*46f0*/  UIMAD.WIDE.U32 UR10, UR6, UR22, URZ ;  /* 0x00000016060a72a5 */ /* 0x000fe4000f8e00ff */
[----:B------:R-:W-:Y:S02]  /*4700*/  USEL UR5, UR14, UR12, !UP6 ;  /* 0x0000000c0e057287 */ /* 0x000fe4000f000000 */
[----:B------:R-:W-:Y:S02]  /*4710*/  UIMAD UR8, UR42, UR7, URZ ;  /* 0x000000072a0872a4 */ /* 0x000fe4000f8e02ff */
[----:B------:R-:W-:Y:S03]  /*4720*/  UISETP.GE.AND UP0, UPT, UR6, UR4, UPT ;  /* 0x000000040600728c */ /* 0x000fe6000bf06270 */
[----:B------:R-:W-:Y:S01]  /*4730*/  UMOV UR4, UR11 ;  /* 0x0000000b00047c82 */ /* 0x000fe20008000000 */
[----:B------:R-:W-:Y:S02]  /*4740*/  UISETP.GE.OR UP0, UPT, UR5, UR8, UP0 ;  /* 0x000000080500728c */ /* 0x000fe40008706670 */
[----:B------:R-:W-:Y:S02]  /*4750*/  USHF.R.U32.HI UR4, URZ, UR23, UR4 ;  /* 0x00000017ff047299 */ /* 0x000fe40008011604 */
[----:B------:R-:W-:Y:S02]  /*4760*/  UIMAD.WIDE.U32 UR8, UR5, UR22, URZ ;  /* 0x00000016050872a5 */ /* 0x000fe4000f8e00ff */
[----:B------:R-:W-:Y:S04]  /*4770*/  USEL UR10, UR6, UR4, !UP4 ;  /* 0x00000004060a7287 */ /* 0x000fe8000e000000 */
[----:B------:R-:W-:Y:S01]  /*4780*/  UIADD3 UR11, UPT, UPT, -UR10, URZ, URZ ;  /* 0x000000ff0a0b7290 */ /* 0x000fe2000fffe1ff */
[----:B------:R-:W-:Y:S02]  /*4790*/  @!UP0 UMOV UR4, UR9 ;  /* 0x0000000900048c82 */ /* 0x000fe40008000000 */
[----:B------:R-:W-:Y:S02]  /*47a0*/  @!UP0 USHF.R.U32.HI UR4, URZ, UR23, UR4 ;  /* 0x00000017ff048299 */ /* 0x000fe40008011604 */
[----:B------:R-:W-:Y:S02]  /*47b0*/  UIMAD UR8, UR42, UR11, UR6 ;  /* 0x0000000b2a0872a4 */ /* 0x000fe4000f8e0206 */
[----:B------:R-:W-:Y:S04]  /*47c0*/  @!UP0 USEL UR4, UR5, UR4, !UP4 ;  /* 0x0000000405048287 */ /* 0x000fe8000e000000 */
[----:B------:R-:W-:Y:S02]  /*47d0*/  @!UP0 UIMAD UR8, UR7, UR8, UR4 ;  /* 0x00000008070882a4 */ /* 0x000fe4000f8e0204 */
[----:B------:R-:W-:Y:S02]  /*47e0*/  @!UP0 UIADD3 UR9, UPT, UPT, UR10, -UR4, URZ ;  /* 0x800000040a098290 */ /* 0x000fe4000fffe0ff */
[----:B------:R-:W-:Y:S02]  /*47f0*/  UIADD3 UR4, UPT, UPT, -UR5, URZ, URZ ;  /* 0x000000ff05047290 */ /* 0x000fe4000fffe1ff */
[----:B------:R-:W-:Y:S02]  /*4800*/  UIADD3 UR7, UPT, UPT, -UR6, URZ, URZ ;  /* 0x000000ff06077290 */ /* 0x000fe4000fffe1ff */
[----:B------:R-:W-:Y:S02]  /*4810*/  @!UP0 UIMAD UR6, UR9, UR42, UR5 ;  /* 0x0000002a090682a4 */ /* 0x000fe4000f8e0205 */
[----:B------:R-:W-:Y:S02]  /*4820*/  UIMAD UR14, UR15, UR4, UR14 ;  /* 0x000000040f0e72a4 */ /* 0x000fe4000f8e020e */
[----:B------:R-:W-:Y:S01]  /*4830*/  UIMAD UR13, UR50, UR7, UR13 ;  /* 0x00000007320d72a4 */ /* 0x000fe2000f8e020d */
[----:B------:R-:W-:Y:S02]  /*4840*/  @!UP0 UMOV UR5, UR8 ;  /* 0x0000000800058c82 */ /* 0x000fe40008000000 */
[----:B------:R-:W-:Y:S02]  /*4850*/  UIMAD UR14, UR5, UR15, UR14 ;  /* 0x0000000f050e72a4 */ /* 0x000fe4000f8e020e */
[----:B------:R-:W-:Y:S11]  /*4860*/  UIMAD UR13, UR6, UR50, UR13 ;  /* 0x00000032060d72a4 */ /* 0x000ff6000f8e020d */
[----:B------:R-:W-:Y:S01]  /*4870*/  @!UPT UIADD3 URZ, UPT, UPT, URZ, URZ, URZ ;  /* 0x000000fffffff290 */ /* 0x000fe2000fffe0ff */
.L_x_85:
[----:B------:R-:W3:Y:S01]  /*4880*/  @!UP2 LDCU.128 UR8, c[0x0][0xb10] ;  /* 0x00016200ff08a7ac */ /* 0x000ee20008000c00 */
[C---:B----4-:R-:W-:Y:S02]  /*4890*/  ISETP.NE.U32.AND P1, PT, R4.reuse, RZ, PT ;  /* 0x000000ff0400720c */ /* 0x050fe40003f25070 */
[----:B------:R-:W-:Y:S02]  /*48a0*/  ISETP.NE.U32.AND P0, PT, R4, RZ, PT ;  /* 0x000000ff0400720c */ /* 0x000fe40003f05070 */
[C---:B------:R-:W-:Y:S02]  /*48b0*/  ISETP.NE.AND.EX P1, PT, R5.reuse, RZ, PT, P1 ;  /* 0x000000ff0500720c */ /* 0x040fe40003f25310 */
[----:B------:R-:W-:Y:S01]  /*48c0*/  ISETP.NE.AND.EX P0, PT, R5, RZ, PT, P0 ;  /* 0x000000ff0500720c */ /* 0x000fe20003f05300 */
[----:B------:R-:W4:Y:S01]  /*48d0*/  @!UP2 LDCU UR5, c[0x0][0xb0c] ;  /* 0x00016180ff05a7ac */ /* 0x000f220008000800 */
[----:B------:R-:W-:Y:S01]  /*48e0*/  SHF.L.U32 R9, R15, 0x1f, RZ ;  /* 0x0000001f0f097819 */ /* 0x000fe200000006ff */
[----:B------:R-:W-:Y:S02]  /*48f0*/  USHF.L.U32 UR35, UR16, 0x7, URZ ;  /* 0x0000000710237899 */ /* 0x000fe400080006ff */
[----:B------:R-:W-:Y:S02]  /*4900*/  USHF.L.U32 UR34, UR20, 0x8, URZ ;  /* 0x0000000814227899 */ /* 0x000fe400080006ff */
[----:B---3--:R-:W-:Y:S07]  /*4910*/  UIMAD.WIDE.U32 UR6, UR14, UR8, URZ ;  /* 0x000000080e0672a5 */ /* 0x008fee000f8e00ff */
[----:B------:R-:W-:Y:S01]  /*4920*/  @!UP2 UMOV UR4, UR7 ;  /* 0x000000070004ac82 */ /* 0x000fe20008000000 */
[----:B----4-:R-:W-:Y:S02]  /*4930*/  @!UP2 UISETP.NE.AND UP0, UPT, UR5, 0x1, UPT ;  /* 0x000000010500a88c */ /* 0x010fe4000bf05270 */
[----:B------:R-:W-:Y:S02]  /*4940*/  @!UP2 USHF.R.U32.HI UR4, URZ, UR9, UR4 ;  /* 0x00000009ff04a299 */ /* 0x000fe40008011604 */
[----:B------:R-:W-:Y:S02]  /*4950*/  UIMAD.WIDE.U32 UR6, UR13, UR11, URZ ;  /* 0x0000000b0d0672a5 */ /* 0x000fe4000f8e00ff */
[----:B------:R-:W-:Y:S02]  /*4960*/  @!UP2 USEL UR8, UR14, UR4, !UP0 ;  /* 0x000000040e08a287 */ /* 0x000fe4000c000000 */
[----:B------:R-:W-:Y:S03]  /*4970*/  @!UP2 UISETP.NE.AND UP0, UPT, UR10, 0x1, UPT ;  /* 0x000000010a00a88c */ /* 0x000fe6000bf05270 */
[----:B------:R-:W-:Y:S02]  /*4980*/  @!UP2 UMOV UR6, UR7 ;  /* 0x000000070006ac82 */ /* 0x000fe40008000000 */
[----:B------:R-:W3:Y:S02]  /*4990*/  @!UP2 LDCU UR4, c[0x0][0xb20] ;  /* 0x00016400ff04a7ac */ /* 0x000ee40008000800 */
[----:B---3--:R-:W-:Y:S04]  /*49a0*/  @!UP2 USHF.R.U32.HI UR6, URZ, UR4, UR6 ;  /* 0x00000004ff06a299 */ /* 0x008fe80008011606 */
[----:B------:R-:W-:Y:S04]  /*49b0*/  @!UP2 USEL UR6, UR13, UR6, !UP0 ;  /* 0x000000060d06a287 */ /* 0x000fe8000c000000 */
[----:B------:R-:W-:Y:S02]  /*49c0*/  @!UP2 UIADD3 UR4, UPT, UPT, -UR8, UR6, URZ ;  /* 0x000000060804a290 */ /* 0x000fe4000fffe1ff */
[----:B------:R-:W-:Y:S02]  /*49d0*/  @!UP2 UIADD3 UR6, UPT, UPT, UR8, -UR6, URZ ;  /* 0x800000060806a290 */ /* 0x000fe4000fffe0ff */
[----:B------:R-:W-:Y:S02]  /*49e0*/  @!UP2 UIMAD UR14, UR4, UR5, UR14 ;  /* 0x00000005040ea2a4 */ /* 0x000fe4000f8e020e */
[----:B------:R-:W-:Y:S01]  /*49f0*/  @!UP2 UIMAD UR13, UR6, UR10, UR13 ;  /* 0x0000000a060da2a4 */ /* 0x000fe2000f8e020d */
[----:B------:R-:W-:Y:S11]  /*4a00*/  BRA.U UP3, `(.L_x_86) ;  /* 0x0000000103107547 */ /* 0x000ff6000b800000 */
[----:B--2---:R-:W-:Y:S04]  /*4a10*/  MOV R0, UR41 ;  /* 0x0000002900007c02 */ /* 0x004fe80008000f00 */
[----:B------:R-:W-:Y:S04]  /*4a20*/  SHF.L.U32 R11, R0, 0x1f, RZ ;  /* 0x0000001f000b7819 */ /* 0x000fe800000006ff */
[----:B------:R-:W2:Y:S02]  /*4a30*/  SYNCS.PHASECHK.TRANS64.TRYWAIT P2, [UR21+0x88], R11 ;  /* 0x0000880bff0075a7 */ /* 0x000ea40008041115 */
[----:B--2---:R-:W-:Y:S05]  /*4a40*/  @!P2 BRA `(.L_x_87) ;  /* 0x00000078004ca947 */ /* 0x004fea0003800000 */
.L_x_86:
[----:B------:R-:W-:Y:S05]  /*4a50*/  @!P1 BRA `(.L_x_88) ;  /* 0x0000000000309947 */ /* 0x000fea0003800000 */
[----:B------:R-:W-:Y:S01]  /*4a60*/  ISETP.NE.U32.AND P1, PT, R2, RZ, PT ;  /* 0x000000ff0200720c */ /* 0x000fe20003f25070 */
[----:B------:R-:W3:Y:S01]  /*4a70*/  LDCU.64 UR4, c[0x0][0x358] ;  /* 0x00006b00ff0477ac */ /* 0x000ee20008000a00 */
[----:B------:R-:W-:Y:S02]  /*4a80*/  IMAD.MOV.U32 R158, RZ, RZ, 0x1 ;  /* 0x00000001ff9e7424 */ /* 0x000fe400078e00ff */
[----:B------:R-:W-:Y:S11]  /*4a90*/  ISETP.NE.AND.EX P1, PT, R3, RZ, PT, P1 ;  /* 0x000000ff0300720c */ /* 0x000ff60003f25310 */
[----:B------:R-:W-:Y:S02]  /*4aa0*/  @!UPT UIADD3 URZ, UPT, UPT, URZ, URZ, URZ ;  /* 0x000000fffffff290 */ /* 0x000fe4000fffe0ff */
[----:B--2---:R-:W2:Y:S01]  /*4ab0*/  @P1 LDC.64 R10, c[0x0][0x888] ;  /* 0x00022200ff0a1b82 */ /* 0x004ea20000000a00 */
[----:B------:R-:W-:Y:S04]  /*4ac0*/  @P1 IMAD R0, R4, UR36, RZ ;  /* 0x0000002404001c24 */ /* 0x000fe8000f8e02ff */
[----:B--2---:R-:W-:Y:S04]  /*4ad0*/  @P1 IMAD.WIDE R10, R0, 0x4, R10 ;  /* 0x00000004000a1825 */ /* 0x004fe800078e020a */
[----:B------:R-:W-:Y:S01]  /*4ae0*/  HFMA2 R0, -RZ, RZ, 0, 5.9604644775390625e-08 ;  /* 0x00000001ff007431 */ /* 0x000fe200000001ff */
[----:B---3-5:R3:W5:Y:S04]  /*4af0*/  @P1 LDG.E R73, desc[UR4][R10.64] ;  /* 0x000000040a491981 */ /* 0x028768000c1e1900 */
[----:B------:R-:W-:Y:S01]  /*4b00*/  @!P1 PRMT R158, R0, 0x7610, R158 ;  /* 0x00007610009e9816 */ /* 0x000fe2000000009e */
[----:B---3--:R-:W4:Y:S06]  /*4b10*/  @!P1 LDC R73, c[0x0][0x880] ;  /* 0x00022000ff499b82 */ /* 0x008f2c0000000800 */
.L_x_88:
[----:B----45:R-:W-:Y:S01]  /*4b20*/  @!P0 FSETP.EQ.AND P1, PT, R73, RZ, PT ;  /* 0x000000ff4900820b */ /* 0x030fe20003f22000 */
[----:B------:R-:W-:Y:S01]  /*4b30*/  @!UPT UIADD3 URZ, UPT, UPT, URZ, URZ, URZ ;  /* 0x000000fffffff290 */ /* 0x000fe2000fffe0ff */
[----:B------:R-:W-:Y:S11]  /*4b40*/  @!P0 BRA `(.L_x_89) ;  /* 0x0000000000188947 */ /* 0x000ff60003800000 */
[----:B------:R-:W-:Y:S02]  /*4b50*/  LOP3.LUT P0, RZ, R158, 0xff, RZ, 0xc0, !PT ;  /* 0x000000ff9eff7812 */ /* 0x000fe4000780c0ff */
[----:B------:R-:W-:Y:S04]  /*4b60*/  ISETP.NE.U32.AND P1, PT, R2, RZ, PT ;  /* 0x000000ff0200720c */ /* 0x000fe80003f25070 */
[----:B------:R-:W-:Y:S04]  /*4b70*/  ISETP.NE.AND.EX P1, PT, R3, RZ, PT, P1 ;  /* 0x000000ff0300720c */ /* 0x000fe80003f25310 */
[----:B------:R-:W-:Y:S03]  /*4b80*/  PLOP3.LUT P1, PT, P1, PT, PT, 0x8, 0x80 ;  /* 0x000000000080781c */ /* 0x000fe60000f2e170 */
[----:B------:R-:W-:Y:S11]  /*4b90*/  @P0 FSETP.EQ.AND P1, PT, R73, RZ, PT ;  /* 0x000000ff4900020b */ /* 0x000ff60003f22000 */
[----:B------:R-:W-:Y:S02]  /*4ba0*/  @!UPT UIADD3 URZ, UPT, UPT, URZ, URZ, URZ ;  /* 0x000000fffffff290 */ /* 0x000fe4000fffe0ff */
.L_x_89:
[----:B------:R-:W3:Y:S01]  /*4bb0*/  SYNCS.PHASECHK.TRANS64.TRYWAIT P2, [UR21+0x60], R9 ;  /* 0x00006009ff0075a7 */ /* 0x000ee20008041115 */
[----:B------:R-:W-:Y:S04]  /*4bc0*/  ELECT P0, URZ, PT ;  /* 0x0000000000ff782f */ /* 0x000fe80003800000 */
[----:B------:R-:W-:Y:S11]  /*4bd0*/  PLOP3.LUT P1, PT, P1, P0, PT, 0xf2, 0x2f ;  /* 0x00000000002f781c */ /* 0x000ff60000f21e72 */
[----:B------:R-:W-:Y:S02]  /*4be0*/  @!UPT UIADD3 URZ, UPT, UPT, URZ, URZ, URZ ;  /* 0x000000fffffff290 */ /* 0x000fe4000fffe0ff */
[----:B------:R-:W-:Y:S05]  /*4bf0*/  @!P1 IADD3 R8, P0, PT, R16, 0x580, RZ ;  /* 0x0000058010089810 */ /* 0x000fea0007f1e0ff */
[----:B------:R-:W-:Y:S01]  /*4c00*/  @!P1 IMAD.X R6, RZ, RZ, R17, P0 ;  /* 0x000000ffff069224 */ /* 0x000fe200000e0611 */
[----:B---3--:R-:W-:Y:S07]  /*4c10*/  @!P2 BRA `(.L_x_90) ;  /* 0x0000007400f0a947 */ /* 0x008fee0003800000 */
.L_x_173:
[----:B------:R-:W-:Y:S01]  /*4c20*/  @!P1 R2UR UR5, R8 ;  /* 0x00000000080592ca */ /* 0x000fe200000e0000 */
[----:B------:R-:W-:Y:S01]  /*4c30*/  VOTEU.ALL UP0, P1 ;  /* 0x0000000000ff7886 */ /* 0x000fe20000800000 */
[----:B------:R-:W-:Y:S01]  /*4c40*/  @!P1 R2UR UR4, R6 ;  /* 0x00000000060492ca */ /* 0x000fe200000e0000 */
[----:B--2---:R-:W-:Y:S01]  /*4c50*/  @!P1 IMAD.MOV.U32 R0, RZ, RZ, 0x2000 ;  /* 0x00002000ff009424 */ /* 0x004fe200078e00ff */
[----:B------:R-:W-:Y:S01]  /*4c60*/  UMOV UR8, 0x0 ;  /* 0x0000000000087882 */ /* 0x000fe20000000000 */
[----:B------:R-:W-:Y:S01]  /*4c70*/  UMOV UR9, 0x10000000 ;  /* 0x1000000000097882 */ /* 0x000fe20000000000 */
[----:B------:R-:W-:Y:S01]  /*4c80*/  @!UP0 UIADD3 UR32, UPT, UPT, UR21, 0x200, URZ ;  /* 0x0000020015208890 */ /* 0x000fe2000fffe0ff */
[----:B------:R-:W-:Y:S01]  /*4c90*/  @!P1 IADD3 R8, P0, PT, R16, 0x580, RZ ;  /* 0x0000058010089810 */ /* 0x000fe20007f1e0ff */
[----:B------:R-:W-:Y:S01]  /*4ca0*/  VOTEU.ALL UP0, P1 ;  /* 0x0000000000ff7886 */ /* 0x000fe20000800000 */
[----:B------:R-:W-:Y:S03]  /*4cb0*/  UPRMT UR6, UR45, 0x654, UR33 ;  /* 0x000006542d067896 */ /* 0x000fe60008000021 */
[----:B------:R-:W-:Y:S02]  /*4cc0*/  @!P1 IMAD.X R6, RZ, RZ, R17, P0 ;  /* 0x000000ffff069224 */ /* 0x000fe400000e0611 */
[----:B------:R-:W-:Y:S02]  /*4cd0*/  IMAD.U32 R10, RZ, RZ, UR5 ;  /* 0x00000005ff0a7e24 */ /* 0x000fe4000f8e00ff */
[----:B------:R-:W-:Y:S03]  /*4ce0*/  IMAD.U32 R11, RZ, RZ, UR4 ;  /* 0x00000004ff0b7e24 */ /* 0x000fe6000f8e00ff */
[----:B------:R-:W-:Y:S02]  /*4cf0*/  @!P1 R2UR UR4, R10 ;  /* 0x000000000a0492ca */ /* 0x000fe400000e0000 */
[----:B------:R-:W-:Y:S11]  /*4d00*/  @!P1 R2UR UR5, R11 ;  /* 0x000000000b0592ca */ /* 0x000ff600000e0000 */
[----:B------:R-:W-:Y:S02]  /*4d10*/  @!UPT UIADD3 URZ, UPT, UPT, URZ, URZ, URZ ;  /* 0x000000fffffff290 */ /* 0x000fe4000fffe0ff */
[----:B------:R2:W-:Y:S01]  /*4d20*/  @!UP0 UTMALDG.3D [UR32], [UR4], desc[UR8] ;  /* 0x00000820040085b4 */ /* 0x0005e20008011000 */
[----:B------:R2:W-:Y:S01]  /*4d30*/  @!P1 SYNCS.ARRIVE.TRANS64.RED.A0TR RZ, [UR21+0x40], R0 ;  /* 0x00004000ffff99a7 */ /* 0x0005e20008300415 */
[----:B------:R-:W-:Y:S01]  /*4d40*/  SYNCS.ARRIVE.TRANS64.RED.A1T0 RZ, [UR6], RZ ;  /* 0x000000ffffff79a7 */ /* 0x000fe20008100406 */
[----:B------:R-:W3:Y:S02]  /*4d50*/  SYNCS.PHASECHK.TRANS64.TRYWAIT P2, [UR21+0x68], R9 ;  /* 0x00006809ff0075a7 */ /* 0x000ee40008041115 */
[----:B--23--:R-:W-:Y:S05]  /*4d60*/  @!P2 BRA `(.L_x_91) ;  /* 0x0000007400b4a947 */ /* 0x00cfea0003800000 */
.L_x_175:
        /* <DEDUP_REMOVED lines=8> */
[----:B------:R-:W-:Y:S01]  /*4df0*/  @!UP0 UIADD3 UR24, UPT, UPT, UR21, 0x2200, URZ ;  /* 0x0000220015188890 */ /* 0x000fe2000fffe0ff */
[----:B------:R-:W-:Y:S01]  /*4e00*/  VOTEU.ALL UP0, P1 ;  /* 0x0000000000ff7886 */ /* 0x000fe20000800000 */
[----:B------:R-:W-:Y:S01]  /*4e10*/  UMOV UR27, UR35 ;  /* 0x00000023001b7c82 */ /* 0x000fe20008000000 */
[----:B------:R-:W-:Y:S02]  /*4e20*/  UMOV UR28, UR36 ;  /* 0x00000024001c7c82 */ /* 0x000fe40008000000 */
[----:B------:R-:W-:Y:S01]  /*4e30*/  IMAD.U32 R10, RZ, RZ, UR5 ;  /* 0x00000005ff0a7e24 */ /* 0x000fe2000f8e00ff */
[----:B------:R-:W-:Y:S01]  /*4e40*/  UPRMT UR6, UR45, 0x654, UR25 ;  /* 0x000006542d067896 */ /* 0x000fe20008000019 */
[----:B------:R-:W-:Y:S02]  /*4e50*/  IMAD.U32 R11, RZ, RZ, UR4 ;  /* 0x00000004ff0b7e24 */ /* 0x000fe4000f8e00ff */
[----:B------:R-:W-:Y:S01]  /*4e60*/  @!P1 IMAD.X R6, RZ, RZ, R17, P0 ;  /* 0x000000ffff069224 */ /* 0x000fe200000e0611 */
        /* <DEDUP_REMOVED lines=8> */
.L_x_177:
[----:B------:R-:W-:Y:S01]  /*4ef0*/  @!P1 R2UR UR5, R8 ;  /* 0x00000000080592ca */ /* 0x000fe200000e0000 */
[----:B------:R-:W-:Y:S01]  /*4f00*/  VOTEU.ALL UP0, P1 ;  /* 0x0000000000ff7886 */ /* 0x000fe20000800000 */
[----:B------:R-:W-:Y:S01]  /*4f10*/  @!P1 R2UR UR4, R6 ;  /* 0x00000000060492ca */ /* 0x000fe200000e0000 */
[----:B--2---:R-:W-:Y:S01]  /*4f20*/  @!P1 IMAD.MOV.U32 R0, RZ, RZ, 0x2000 ;  /* 0x00002000ff009424 */ /* 0x004fe200078e00ff */
[----:B------:R-:W-:Y:S01]  /*4f30*/  UMOV UR8, 0x0 ;  /* 0x0000000000087882 */ /* 0x000fe20000000000 */
[----:B------:R-:W-:Y:S01]  /*4f40*/  UMOV UR9, 0x10000000 ;  /* 0x1000000000097882 */ /* 0x000fe20000000000 */
[----:B------:R-:W-:Y:S01]  /*4f50*/  @!UP0 UIADD3 UR18, UPT, UPT, UR34, 0x80, URZ ;  /* 0x0000008022128890 */ /* 0x000fe2000fffe0ff */
[----:B------:R-:W-:Y:S01]  /*4f60*/  VIADD R14, R14, 0x1 ;  /* 0x000000010e0e7836 */ /* 0x000fe20000000000 */
[----:B------:R-:W-:Y:S01]  /*4f70*/  @!UP0 UIADD3 UR16, UPT, UPT, UR21, 0x4200, URZ ;  /* 0x0000420015108890 */ /* 0x000fe2000fffe0ff */
[----:B------:R-:W-:Y:S01]  /*4f80*/  VOTEU.ALL UP0, P1 ;  /* 0x0000000000ff7886 */ /* 0x000fe20000800000 */
[----:B------:R-:W-:Y:S01]  /*4f90*/  UMOV UR19, UR35 ;  /* 0x0000002300137c82 */ /* 0x000fe20008000000 */
[----:B------:R-:W-:Y:S02]  /*4fa0*/  UMOV UR20, UR36 ;  /* 0x0000002400147c82 */ /* 0x000fe40008000000 */
[----:B------:R-:W-:Y:S01]  /*4fb0*/  IMAD.U32 R10, RZ, RZ, UR5 ;  /* 0x00000005ff0a7e24 */ /* 0x000fe2000f8e00ff */
[----:B------:R-:W-:Y:S01]  /*4fc0*/  UPRMT UR6, UR45, 0x654, UR17 ;  /* 0x000006542d067896 */ /* 0x000fe20008000011 */
        /* <DEDUP_REMOVED lines=9> */
.L_x_179:
[----:B------:R-:W-:Y:S01]  /*5060*/  @!P1 IADD3 R6, P0, PT, R16, 0x580, RZ ;  /* 0x0000058010069810 */ /* 0x000fe20007f1e0ff */
[----:B------:R-:W-:Y:S01]  /*5070*/  VOTEU.ALL UP0, P1 ;  /* 0x0000000000ff7886 */ /* 0x000fe20000800000 */
[----:B------:R-:W-:Y:S01]  /*5080*/  UMOV UR6, 0x0 ;  /* 0x0000000000067882 */ /* 0x000fe20000000000 */
[----:B------:R-:W-:Y:S01]  /*5090*/  UMOV UR7, 0x10000000 ;  /* 0x1000000000077882 */ /* 0x000fe20000000000 */
[----:B------:R-:W-:Y:S01]  /*50a0*/  @!P1 R2UR UR5, R6 ;  /* 0x00000000060592ca */ /* 0x000fe200000e0000 */
[----:B--2---:R-:W-:Y:S01]  /*50b0*/  @!P1 IMAD.X R0, RZ, RZ, R17, P0 ;  /* 0x000000ffff009224 */ /* 0x004fe200000e0611 */
[----:B------:R-:W-:Y:S01]  /*50c0*/  @!UP0 UIADD3 UR10, UPT, UPT, UR34, 0xc0, URZ ;  /* 0x000000c0220a8890 */ /* 0x000fe2000fffe0ff */
[----:B------:R-:W-:Y:S01]  /*50d0*/  R2UR UR18, R160 ;  /* 0x00000000a01272ca */ /* 0x000fe200000e0000 */
[----:B------:R-:W-:Y:S01]  /*50e0*/  @!UP0 UIADD3 UR8, UPT, UPT, UR21, 0x6200, URZ ;  /* 0x0000620015088890 */ /* 0x000fe2000fffe0ff */
[----:B------:R-:W-:Y:S01]  /*50f0*/  R2UR UR16, R161 ;  /* 0x00000000a11072ca */ /* 0x000fe200000e0000 */
[----:B------:R-:W-:Y:S01]  /*5100*/  @!UP0 UIADD3 UR9, UPT, UPT, UR21, 0x58, URZ ;  /* 0x0000005815098890 */ /* 0x000fe2000fffe0ff */
[----:B------:R-:W-:Y:S01]  /*5110*/  @!P1 R2UR UR4, R0 ;  /* 0x00000000000492ca */ /* 0x000fe200000e0000 */
[----:B------:R-:W-:Y:S01]  /*5120*/  VOTEU.ALL UP0, P1 ;  /* 0x0000000000ff7886 */ /* 0x000fe20000800000 */
[----:B------:R-:W-:Y:S01]  /*5130*/  UMOV UR11, UR35 ;  /* 0x00000023000b7c82 */ /* 0x000fe20008000000 */
[----:B------:R-:W-:Y:S01]  /*5140*/  UMOV UR12, UR36 ;  /* 0x00000024000c7c82 */ /* 0x000fe20008000000 */
[C---:B------:R-:W-:Y:S01]  /*5150*/  ISETP.NE.AND P0, PT, R14.reuse, 0x2, PT ;  /* 0x000000020e00780c */ /* 0x040fe20003f05270 */
[----:B------:R-:W-:Y:S01]  /*5160*/  UPLOP3.LUT UP3, UPT, UPT, UPT, UPT, 0x80, 0x8 ;  /* 0x000000000008789c */ /* 0x000fe20003f6f070 */
[----:B------:R-:W-:Y:S01]  /*5170*/  IMAD.U32 R8, RZ, RZ, UR5 ;  /* 0x00000005ff087e24 */ /* 0x000fe2000f8e00ff */
[----:B------:R-:W-:Y:S01]  /*5180*/  LOP3.LUT R15, R15, 0x1, RZ, 0x3c, !PT ;  /* 0x000000010f0f7812 */ /* 0x000fe200078e3cff */
[----:B------:R-:W-:Y:S01]  /*5190*/  UMOV UR36, UR29 ;  /* 0x0000001d00247c82 */ /* 0x000fe20008000000 */
[----:B------:R-:W-:Y:S01]  /*51a0*/  SEL R0, RZ, 0x1, P0 ;  /* 0x00000001ff007807 */ /* 0x000fe20000000000 */
[----:B------:R-:W-:Y:S01]  /*51b0*/  UIADD3 UR20, UPT, UPT, UR13, UR18, URZ ;  /* 0x000000120d147290 */ /* 0x000fe2000fffe0ff */
[----:B------:R-:W-:Y:S01]  /*51c0*/  SEL R14, R14, RZ, P0 ;  /* 0x000000ff0e0e7207 */ /* 0x000fe20000000000 */
[----:B------:R-:W-:Y:S01]  /*51d0*/  UIADD3 UR16, UPT, UPT, UR14, UR16, URZ ;  /* 0x000000100e107290 */ /* 0x000fe2000fffe0ff */
[----:B------:R-:W-:Y:S01]  /*51e0*/  IMAD.U32 R9, RZ, RZ, UR4 ;  /* 0x00000004ff097e24 */ /* 0x000fe2000f8e00ff */
[----:B------:R-:W-:Y:S02]  /*51f0*/  @!P1 R2UR UR4, R8 ;  /* 0x00000000080492ca */ /* 0x000fe400000e0000 */
[----:B------:R-:W-:Y:S02]  /*5200*/  LOP3.LUT R13, R13, R0, RZ, 0x3c, !PT ;  /* 0x000000000d0d7212 */ /* 0x000fe400078e3cff */
[----:B------:R-:W-:Y:S11]  /*5210*/  @!P1 R2UR UR5, R9 ;  /* 0x00000000090592ca */ /* 0x000ff600000e0000 */
[----:B------:R-:W-:Y:S02]  /*5220*/  @!UPT UIADD3 URZ, UPT, UPT, URZ, URZ, URZ ;  /* 0x000000fffffff290 */ /* 0x000fe4000fffe0ff */
[----:B------:R2:W-:Y:S01]  /*5230*/  @!UP0 UTMALDG.3D [UR8], [UR4], desc[UR6] ;  /* 0x00000608040085b4 */ /* 0x0005e20008011000 */
[----:B------:R2:W-:Y:S01]  /*5240*/  @!P1 SYNCS.ARRIVE.TRANS64.RED.A0TR RZ, [UR21+0x58], R7 ;  /* 0x00005807ffff99a7 */ /* 0x0005e20008300415 */
[----:B------:R-:W-:Y:S01]  /*5250*/  SYNCS.ARRIVE.TRANS64.RED.A1T0 RZ, [UR37], RZ ;  /* 0x000000ffffff79a7 */ /* 0x000fe20008100425 */
[----:B------:R-:W-:Y:S05]  /*5260*/  BRA.U UP1, `(.L_x_94) ;  /* 0xfffffff101647547 */ /* 0x000fea000b83ffff */
[----:B------:R-:W-:-:S04]  /*5270*/  SHF.L.U32 R3, R15, 0x1f, RZ ;  /* 0x0000001f0f037819 */ /* 0x000fc800000006ff */
[----:B------:R-:W3:Y:S02]  /*5280*/  SYNCS.PHASECHK.TRANS64.TRYWAIT P0, [UR21+0x60], R3 ;  /* 0x00006003ff0075a7 */ /* 0x000ee40008001115 */
[----:B---3--:R-:W-:Y:S05]  /*5290*/  @!P0 BRA `(.L_x_95) ;  /* 0x0000007000b08947 */ /* 0x008fea0003800000 */
.L_x_181:
[----:B------:R-:W4:Y:S02]  /*52a0*/  SYNCS.PHASECHK.TRANS64.TRYWAIT P0, [UR21+0x68], R3 ;  /* 0x00006803ff0075a7 */ /* 0x000f240008001115 */
[----:B----4-:R-:W-:Y:S05]  /*52b0*/  @!P0 BRA `(.L_x_96) ;  /* 0x0000007000c08947 */ /* 0x010fea0003800000 */
.L_x_183:
[----:B------:R-:W4:Y:S02]  /*52c0*/  SYNCS.PHASECHK.TRANS64.TRYWAIT P0, [UR21+0x70], R3 ;  /* 0x00007003ff0075a7 */ /* 0x000f240008001115 */
[----:B----4-:R-:W-:Y:S05]  /*52d0*/  @!P0 BRA `(.L_x_97) ;  /* 0x0000007000d08947 */ /* 0x010fea0003800000 */
.L_x_185:
[----:B---3--:R-:W-:-:S07]  /*52e0*/  MOV R0, UR21 ;  /* 0x0000001500007c02 */ /* 0x008fce0008000f00 */
.L_x_98:
[----:B---3--:R-:W-:-:S04]  /*52f0*/  SHF.L.U32 R3, R15, 0x1f, RZ ;  /* 0x0000001f0f037819 */ /* 0x008fc800000006ff */
[----:B------:R3:W4:Y:S03]  /*5300*/  SYNCS.PHASECHK.TRANS64.TRYWAIT P0, [R0+URZ+0x78], R3 ;  /* 0x00007803000075a7 */ /* 0x00072600080011ff */
[----:B----4-:R-:W-:Y:S05]  /*5310*/  @!P0 NANOSLEEP.SYNCS 0x989680 ;  /* 0x009896800000895d */ /* 0x010fea0003900000 */
[----:B------:R-:W4:Y:S02]  /*5320*/  @!P0 SYNCS.PHASECHK.TRANS64 P0, [R0+URZ+0x78], R3 ;  /* 0x00007803000085a7 */ /* 0x000f2400080010ff */
[----:B-12-4-:R-:W-:Y:S05]  /*5330*/  @P0 EXIT ;  /* 0x000000000000094d */ /* 0x016fea0003800000 */
[----:B------:R-:W-:Y:S05]  /*5340*/  BRA `(.L_x_98) ;  /* 0xfffffffc00e87947 */ /* 0x000fea000383ffff */
.L_x_83:
[----:B------:R-:W-:-:S06]  /*5350*/  UISETP.GE.AND UP0, UPT, UR17, 0x4, UPT ;  /* 0x000000041100788c */ /* 0x000fcc000bf06270 */
[----:B------:R-:W-:-:S13]  /*5360*/  PLOP3.LUT P0, PT, PT, PT, UP0, 0x80, 0x8 ;  /* 0x000000000008781c */ /* 0x000fda0003f0f008 */
[----:B------:R-:W-:Y:S05]  /*5370*/  @!P0 EXIT ;  /* 0x000000000000894d */ /* 0x000fea0003800000 */
[----:B------:R-:W-:Y:S01]  /*5380*/  BAR.SYNC.DEFER_BLOCKING 0x6, 0xa0 ;  /* 0x0182800000007b1d */ /* 0x000fe20000010000 */
[C---:B------:R-:W-:Y:S01]  /*5390*/  IMAD.SHL.U32 R4, R172.reuse, 0x40, RZ ;  /* 0x00000040ac047824 */ /* 0x040fe200078e00ff */
[C---:B------:R-:W-:Y:S01]  /*53a0*/  LOP3.LUT R176, R172.reuse, 0x60, RZ, 0xc0, !PT ;  /* 0x00000060acb07812 */ /* 0x040fe200078ec0ff */
[C---:B------:R-:W-:Y:S01]  /*53b0*/  IMAD.SHL.U32 R137, R172.reuse, 0x8, RZ ;  /* 0x00000008ac897824 */ /* 0x040fe200078e00ff */
[C---:B------:R-:W-:Y:S01]  /*53c0*/  LOP3.LUT R174, R172.reuse, 0x2, RZ, 0xc0, !PT ;  /* 0x00000002acae7812 */ /* 0x040fe200078ec0ff */
[----:B------:R-:W-:Y:S01]  /*53d0*/  IMAD.U32 R69, R172, 0x10000, RZ ;  /* 0x00010000ac457824 */ /* 0x000fe200078e00ff */
[----:B------:R-:W-:Y:S02]  /*53e0*/  UMOV UR44, 0x400 ;  /* 0x00000400002c7882 */ /* 0x000fe40000000000 */
[----:B------:R-:W1:Y:S01]  /*53f0*/  LDC.64 R156, c[0x0][0x8b0] ;  /* 0x00022c00ff9c7b82 */ /* 0x000e620000000a00 */
[----:B------:R-:W-:Y:S01]  /*5400*/  ULEA UR44, UR45, UR44, 0x18 ;  /* 0x0000002c2d2c7291 */ /* 0x000fe2000f8ec0ff */
[----:B------:R-:W-:Y:S01]  /*5410*/  LOP3.LUT R6, R4, 0x180, RZ, 0xc0, !PT ;  /* 0x0000018004067812 */ /* 0x000fe200078ec0ff */
[----:B------:R-:W-:Y:S01]  /*5420*/  HFMA2 R164, -RZ, RZ, 0, 0 ;  /* 0x00000000ffa47431 */ /* 0x000fe200000001ff */
[----:B------:R-:W-:Y:S01]  /*5430*/  LOP3.LUT R172, R172, 0x4, RZ, 0xc0, !PT ;  /* 0x00000004acac7812 */ /* 0x000fe200078ec0ff */
[----:B------:R-:W-:Y:S01]  /*5440*/  UIADD3 UR4, UPT, UPT, UR44, 0x8200, URZ ;  /* 0x000082002c047890 */ /* 0x000fe2000fffe0ff */
[----:B------:R-:W-:Y:S01]  /*5450*/  LOP3.LUT R137, R6, 0x30, R137, 0xf8, !PT ;  /* 0x0000003006897812 */ /* 0x000fe200078ef889 */
[----:B------:R-:W-:Y:S01]  /*5460*/  UIADD3 UR5, UPT, UPT, UR44, 0x200, URZ ;  /* 0x000002002c057890 */ /* 0x000fe2000fffe0ff */
[----:B------:R-:W2:Y:S01]  /*5470*/  LDC.64 R138, c[0x0][0x8a8] ;  /* 0x00022a00ff8a7b82 */ /* 0x000ea20000000a00 */
[----:B------:R-:W-:Y:S01]  /*5480*/  LOP3.LUT R69, R69, 0x600000, RZ, 0xc0, !PT ;  /* 0x0060000045457812 */ /* 0x000fe200078ec0ff */
[----:B------:R-:W-:Y:S01]  /*5490*/  IMAD.MOV.U32 R68, RZ, RZ, RZ ;  /* 0x000000ffff447224 */ /* 0x000fe200078e00ff */
[----:B------:R-:W-:Y:S01]  /*54a0*/  LOP3.LUT R137, R137, 0x1e40, R4, 0xf8, !PT ;  /* 0x00001e4089897812 */ /* 0x000fe200078ef804 */
[----:B------:R-:W-:Y:S01]  /*54b0*/  IMAD.MOV.U32 R170, RZ, RZ, RZ ;  /* 0x000000ffffaa7224 */ /* 0x000fe200078e00ff */
[----:B------:R-:W-:Y:S01]  /*54c0*/  CS2R R168, SRZ ;  /* 0x0000000000a87805 */ /* 0x000fe2000001ff00 */
[----:B------:R-:W-:Y:S01]  /*54d0*/  IMAD.MOV.U32 R167, RZ, RZ, RZ ;  /* 0x000000ffffa77224 */ /* 0x000fe200078e00ff */
[----:B------:R-:W-:Y:S01]  /*54e0*/  IADD3 R171, PT, PT, -R172, 0x2, RZ ;  /* 0x00000002acab7810 */ /* 0x000fe20007ffe1ff */
[----:B------:R-:W-:Y:S01]  /*54f0*/  VIADD R173, R137, UR44 ;  /* 0x0000002c89ad7c36 */ /* 0x000fe20008000000 */
[----:B------:R-:W3:Y:S01]  /*5500*/  LDS R0, [UR44+0x120] ;  /* 0x0001202cff007984 */ /* 0x000ee20008000800 */
[----:B------:R-:W-:Y:S01]  /*5510*/  IADD3 R166, PT, PT, -R174, RZ, RZ ;  /* 0x000000ffaea67210 */ /* 0x000fe20007ffe1ff */
[----:B------:R-:W-:Y:S01]  /*5520*/  IMAD.U32 R177, RZ, RZ, UR5 ;  /* 0x00000005ffb17e24 */ /* 0x000fe2000f8e00ff */
[----:B------:R-:W-:Y:S01]  /*5530*/  MOV R175, UR4 ;  /* 0x0000000400af7c02 */ /* 0x000fe20008000f00 */
[----:B------:R-:W-:Y:S01]  /*5540*/  IMAD.MOV R165, RZ, RZ, -R172 ;  /* 0x000000ffffa57224 */ /* 0x000fe200078e0aac */
[----:B------:R-:W4:Y:S01]  /*5550*/  LDCU UR58, c[0x0][0x370] ;  /* 0x00006e00ff3a77ac */ /* 0x000f220008000800 */
[----:B------:R-:W-:Y:S01]  /*5560*/  VIADD R173, R173, 0x200 ;  /* 0x00000200adad7836 */ /* 0x000fe20000000000 */
[----:B------:R-:W1:Y:S01]  /*5570*/  LDCU.64 UR62, c[0x0][0x348] ;  /* 0x00006900ff3e77ac */ /* 0x000e620008000a00 */
[----:B------:R-:W1:Y:S01]  /*5580*/  LDCU UR43, c[0x0][0xb0c] ;  /* 0x00016180ff2b77ac */ /* 0x000e620008000800 */
[----:B------:R-:W1:Y:S01]  /*5590*/  LDCU UR39, c[0x0][0xb30] ;  /* 0x00016600ff2777ac */ /* 0x000e620008000800 */
[----:B------:R-:W1:Y:S01]  /*55a0*/  LDCU.64 UR56, c[0x0][0x888] ;  /* 0x00011100ff3877ac */ /* 0x000e620008000a00 */
[----:B------:R-:W1:Y:S01]  /*55b0*/  LDCU.64 UR40, c[0x0][0xb28] ;  /* 0x00016500ff2877ac */ /* 0x000e620008000a00 */
[----:B------:R-:W1:Y:S01]  /*55c0*/  LDCU.64 UR60, c[0x0][0x890] ;  /* 0x00011200ff3c77ac */ /* 0x000e620008000a00 */
[----:B------:R-:W1:Y:S01]  /*55d0*/  LDCU.128 UR52, c[0x0][0xb10] ;  /* 0x00016200ff3477ac */ /* 0x000e620008000c00 */
[----:B------:R-:W1:Y:S02]  /*55e0*/  LDCU UR47, c[0x0][0x374] ;  /* 0x00006e80ff2f77ac */ /* 0x000e640008000800 */
[----:B-1234-:R-:W-:-:S07]  /*55f0*/  IADD3 R69, PT, PT, R0, R69, RZ ;  /* 0x0000004500457210 */ /* 0x01efce0007ffe0ff */
.L_x_143:
[C---:B------:R-:W-:Y:S02]  /*5600*/  LEA R3, R164.reuse, UR44, 0x3 ;  /* 0x0000002ca4037c11 */ /* 0x040fe4000f8e18ff */
[----:B------:R-:W-:Y:S02]  /*5610*/  SHF.L.U32 R0, R169, 0x1f, RZ ;  /* 0x0000001fa9007819 */ /* 0x000fe400000006ff */
[----:B------:R-:W-:Y:S02]  /*5620*/  LEA R5, R164, UR44, 0x4 ;  /* 0x0000002ca4057c11 */ /* 0x000fe4000f8e20ff */
[----:B-1----:R-:W1:Y:S02]  /*5630*/  SYNCS.PHASECHK.TRANS64.TRYWAIT P0, [R3+URZ+0x90], R0 ;  /* 0x00009000030075a7 */ /* 0x002e6400080011ff */
[----:B-1----:R-:W-:Y:S05]  /*5640*/  @!P0 BRA `(.L_x_99) ;  /* 0x00000070000c8947 */ /* 0x002fea0003800000 */
.L_x_186:
        /* <DEDUP_REMOVED lines=11> */
[----:B------:R-:W-:Y:S01]  /*5700*/  PLOP3.LUT P0, PT, PT, PT, UP1, 0x80, 0x8 ;  /* 0x000000000008781c */ /* 0x000fe20003f0f018 */
[----:B------:R-:W-:Y:S11]  /*5710*/  UP2UR UR46, UPR, URZ, 0x2 ;  /* 0x00000002ff2e7883 */ /* 0x000ff60008000000 */
[----:B------:R-:W-:Y:S01]  /*5720*/  @!UPT UIADD3 URZ, UPT, UPT, URZ, URZ, URZ ;  /* 0x000000fffffff290 */ /* 0x000fe2000fffe0ff */
[----:B-1----:R-:W-:Y:S02]  /*5730*/  @P0 SHF.R.U32.HI R0, RZ, 0x10, R5 ;  /* 0x00000010ff000819 */ /* 0x002fe40000011605 */
        /* <DEDUP_REMOVED lines=12> */
[----:B------:R-:W2:Y:S01]  /*5800*/  LDCU UR12, c[0x0][0xb20] ;  /* 0x00016400ff0c77ac */ /* 0x000ea20008000800 */
[----:B------:R-:W-:Y:S02]  /*5810*/  UIMAD.WIDE.U32 UR4, UR47, UR55, URZ ;  /* 0x000000372f0472a5 */ /* 0x000fe4000f8e00ff */
[----:B------:R-:W-:Y:S02]  /*5820*/  UIMAD.WIDE.U32 UR6, UR58, UR52, URZ ;  /* 0x000000343a0672a5 */ /* 0x000fe4000f8e00ff */
[----:B------:R-:W-:Y:S02]  /*5830*/  UISETP.NE.AND UP0, UPT, UR54, 0x1, UPT ;  /* 0x000000013600788c */ /* 0x000fe4000bf05270 */
[----:B------:R-:W-:Y:S02]  /*5840*/  UIMAD.WIDE.U32 UR8, UR37, UR55, URZ ;  /* 0x00000037250872a5 */ /* 0x000fe4000f8e00ff */
[----:B------:R-:W-:Y:S02]  /*5850*/  UIMAD.WIDE.U32 UR10, UR38, UR52, URZ ;  /* 0x00000034260a72a5 */ /* 0x000fe4000f8e00ff */
[----:B------:R-:W-:Y:S02]  /*5860*/  UISETP.NE.AND UP1, UPT, UR43, 0x1, UPT ;  /* 0x000000012b00788c */ /* 0x000fe4000bf25270 */
[----:B------:R-:W-:Y:S01]  /*5870*/  UISETP.NE.AND UP2, UPT, UR42, 0x1, UPT ;  /* 0x000000012a00788c */ /* 0x000fe2000bf45270 */
[----:B------:R-:W-:Y:S02]  /*5880*/  UMOV UR4, UR5 ;  /* 0x0000000500047c82 */ /* 0x000fe40008000000 */
[----:B--2---:R-:W-:Y:S03]  /*5890*/  USHF.R.U32.HI UR5, URZ, UR12, UR4 ;  /* 0x0000000cff057299 */ /* 0x004fe60008011604 */
[----:B------:R-:W-:Y:S02]  /*58a0*/  UMOV UR4, UR7 ;  /* 0x0000000700047c82 */ /* 0x000fe40008000000 */
[----:B------:R-:W-:Y:S02]  /*58b0*/  USHF.R.U32.HI UR7, URZ, UR53, UR4 ;  /* 0x00000035ff077299 */ /* 0x000fe40008011604 */
[----:B------:R-:W-:Y:S02]  /*58c0*/  USEL UR4, UR47, UR5, !UP0 ;  /* 0x000000052f047287 */ /* 0x000fe4000c000000 */
[----:B------:R-:W-:Y:S01]  /*58d0*/  USEL UR7, UR58, UR7, !UP1 ;  /* 0x000000073a077287 */ /* 0x000fe2000c800000 */
[----:B------:R-:W-:Y:S01]  /*58e0*/  UMOV UR5, UR9 ;  /* 0x0000000900057c82 */ /* 0x000fe20008000000 */
[----:B------:R-:W-:Y:S02]  /*58f0*/  UIMAD.WIDE.U32 UR8, UR4, UR40, URZ ;  /* 0x00000028040872a5 */ /* 0x000fe4000f8e00ff */
[----:B------:R-:W-:Y:S03]  /*5900*/  USHF.R.U32.HI UR6, URZ, UR12, UR5 ;  /* 0x0000000cff067299 */ /* 0x000fe60008011605 */
[----:B------:R-:W-:Y:S01]  /*5910*/  UMOV UR5, UR11 ;  /* 0x0000000b00057c82 */ /* 0x000fe20008000000 */
[----:B------:R-:W-:Y:S02]  /*5920*/  UIMAD.WIDE.U32 UR10, UR7, UR40, URZ ;  /* 0x00000028070a72a5 */ /* 0x000fe4000f8e00ff */
[----:B------:R-:W-:Y:S02]  /*5930*/  USHF.R.U32.HI UR12, URZ, UR53, UR5 ;  /* 0x00000035ff0c7299 */ /* 0x000fe40008011605 */
[----:B------:R-:W-:Y:S01]  /*5940*/  USEL UR6, UR37, UR6, !UP0 ;  /* 0x0000000625067287 */ /* 0x000fe2000c000000 */
[----:B------:R-:W-:Y:S02]  /*5950*/  UMOV UR5, UR9 ;  /* 0x0000000900057c82 */ /* 0x000fe40008000000 */
[----:B------:R-:W-:Y:S01]  /*5960*/  UMOV UR10, UR11 ;  /* 0x0000000b000a7c82 */ /* 0x000fe20008000000 */
[----:B------:R-:W-:Y:S02]  /*5970*/  @UP2 USHF.R.U32.HI UR4, URZ, UR41, UR5 ;  /* 0x00000029ff042299 */ /* 0x000fe40008011605 */
[----:B------:R-:W-:Y:S02]  /*5980*/  @UP2 USHF.R.U32.HI UR7, URZ, UR41, UR10 ;  /* 0x00000029ff072299 */ /* 0x000fe4000801160a */
[----:B------:R-:W-:Y:S02]  /*5990*/  UIMAD UR4, UR42, UR4, URZ ;  /* 0x000000042a0472a4 */ /* 0x000fe4000f8e02ff */
        /* <DEDUP_REMOVED lines=8> */
[----:B------:R-:W-:Y:S02]  /*5a20*/  USEL UR11, UR6, UR4, !UP2 ;  /* 0x00000004060b7287 */ /* 0x000fe4000d000000 */
[----:B------:R-:W-:Y:S02]  /*5a30*/  UIADD3 UR8, UPT, UPT, -UR5, URZ, URZ ;  /* 0x000000ff05087290 */ /* 0x000fe4000fffe1ff */
[----:B------:R-:W-:Y:S01]  /*5a40*/  UIADD3 UR10, UPT, UPT, -UR11, URZ, URZ ;  /* 0x000000ff0b0a7290 */ /* 0x000fe2000fffe1ff */
[----:B------:R-:W-:Y:S01]  /*5a50*/  @!UP0 UMOV UR4, UR9 ;  /* 0x0000000900048c82 */ /* 0x000fe20008000000 */
[----:B------:R-:W-:Y:S02]  /*5a60*/  UIADD3 UR9, UPT, UPT, -UR6, URZ, URZ ;  /* 0x000000ff06097290 */ /* 0x000fe4000fffe1ff */
[----:B------:R-:W-:Y:S02]  /*5a70*/  @!UP0 USHF.R.U32.HI UR4, URZ, UR41, UR4 ;  /* 0x00000029ff048299 */ /* 0x000fe40008011604 */
[----:B------:R-:W-:Y:S02]  /*5a80*/  UIMAD UR10, UR42, UR10, UR6 ;  /* 0x0000000a2a0a72a4 */ /* 0x000fe4000f8e0206 */
[----:B------:R-:W-:Y:S04]  /*5a90*/  @!UP0 USEL UR4, UR5, UR4, !UP2 ;  /* 0x0000000405048287 */ /* 0x000fe8000d000000 */
[----:B------:R-:W-:Y:S02]  /*5aa0*/  @!UP0 UIMAD UR10, UR7, UR10, UR4 ;  /* 0x0000000a070a82a4 */ /* 0x000fe4000f8e0204 */
[----:B------:R-:W-:Y:S02]  /*5ab0*/  @!UP0 UIADD3 UR11, UPT, UPT, UR11, -UR4, URZ ;  /* 0x800000040b0b8290 */ /* 0x000fe4000fffe0ff */
[----:B------:R-:W-:Y:S02]  /*5ac0*/  UIMAD UR7, UR43, UR8, UR38 ;  /* 0x000000082b0772a4 */ /* 0x000fe4000f8e0226 */
[----:B------:R-:W-:Y:S02]  /*5ad0*/  @!UP0 UIMAD UR6, UR11, UR42, UR5 ;  /* 0x0000002a0b0682a4 */ /* 0x000fe4000f8e0205 */
[----:B------:R-:W-:Y:S01]  /*5ae0*/  UIMAD UR4, UR54, UR9, UR37 ;  /* 0x00000009360472a4 */ /* 0x000fe2000f8e0225 */
[----:B------:R-:W-:Y:S02]  /*5af0*/  @!UP0 UMOV UR5, UR10 ;  /* 0x0000000a00058c82 */ /* 0x000fe40008000000 */
[----:B------:R-:W-:Y:S02]  /*5b00*/  UIMAD UR38, UR5, UR43, UR7 ;  /* 0x0000002b052672a4 */ /* 0x000fe4000f8e0207 */
[----:B------:R-:W-:Y:S11]  /*5b10*/  UIMAD UR37, UR6, UR54, UR4 ;  /* 0x00000036062572a4 */ /* 0x000ff6000f8e0204 */
[----:B------:R-:W-:Y:S01]  /*5b20*/  @!UPT UIADD3 URZ, UPT, UPT, URZ, URZ, URZ ;  /* 0x000000fffffff290 */ /* 0x000fe2000fffe0ff */
.L_x_100:
[----:B------:R-:W-:Y:S01]  /*5b30*/  UISETP.NE.AND UP0, UPT, UR39, 0x1, UPT ;  /* 0x000000012700788c */ /* 0x000fe2000bf05270 */
[----:B------:R-:W-:Y:S01]  /*5b40*/  R2UR UR11, R177 ;  /* 0x00000000b10b72ca */ /* 0x000fe200000e0000 */
[----:B------:R-:W-:Y:S01]  /*5b50*/  USHF.L.U32 UR50, UR16, 0x7, URZ ;  /* 0x0000000710327899 */ /* 0x000fe200080006ff */
[----:B------:R-:W-:Y:S01]  /*5b60*/  IADD3 R164, PT, PT, R164, 0x1, RZ ;  /* 0x00000001a4a47810 */ /* 0x000fe20007ffe0ff */
[----:B------:R-:W-:Y:S07]  /*5b70*/  USHF.L.U32 UR49, UR20, 0x8, URZ ;  /* 0x0000000814317899 */ /* 0x000fee00080006ff */
[----:B------:R-:W2:Y:S01]  /*5b80*/  @!UP0 LDCU.128 UR12, c[0x0][0xb10] ;  /* 0x00016200ff0c87ac */ /* 0x000ea20008000c00 */
[----:B------:R-:W3:Y:S01]  /*5b90*/  @!UP0 LDCU UR5, c[0x0][0xb0c] ;  /* 0x00016180ff0587ac */ /* 0x000ee20008000800 */
[----:B------:R-:W4:Y:S01]  /*5ba0*/  @!UP0 LDCU UR10, c[0x0][0xb20] ;  /* 0x00016400ff0a87ac */ /* 0x000f220008000800 */
[----:B--2---:R-:W-:Y:S02]  /*5bb0*/  UIMAD.WIDE.U32 UR8, UR38, UR12, URZ ;  /* 0x0000000c260872a5 */ /* 0x004fe4000f8e00ff */
[----:B------:R-:W-:Y:S02]  /*5bc0*/  UIMAD.WIDE.U32 UR6, UR37, UR15, URZ ;  /* 0x0000000f250672a5 */ /* 0x000fe4000f8e00ff */
[----:B------:R-:W-:Y:S03]  /*5bd0*/  @!UP0 UISETP.NE.AND UP1, UPT, UR14, 0x1, UPT ;  /* 0x000000010e00888c */ /* 0x000fe6000bf25270 */
[----:B------:R-:W-:Y:S01]  /*5be0*/  @!UP0 UMOV UR4, UR9 ;  /* 0x0000000900048c82 */ /* 0x000fe20008000000 */
[----:B---3--:R-:W-:Y:S02]  /*5bf0*/  @!UP0 UISETP.NE.AND UP2, UPT, UR5, 0x1, UPT ;  /* 0x000000010500888c */ /* 0x008fe4000bf45270 */
[----:B------:R-:W-:Y:S01]  /*5c00*/  @!UP0 USHF.R.U32.HI UR4, URZ, UR13, UR4 ;  /* 0x0000000dff048299 */ /* 0x000fe20008011604 */
[----:B------:R-:W-:Y:S02]  /*5c10*/  @!UP0 UMOV UR6, UR7 ;  /* 0x0000000700068c82 */ /* 0x000fe40008000000 */
[----:B----4-:R-:W-:Y:S02]  /*5c20*/  @!UP0 USHF.R.U32.HI UR6, URZ, UR10, UR6 ;  /* 0x0000000aff068299 */ /* 0x010fe40008011606 */
[----:B------:R-:W-:Y:S02]  /*5c30*/  @!UP0 USEL UR7, UR38, UR4, !UP2 ;  /* 0x0000000426078287 */ /* 0x000fe4000d000000 */
[----:B------:R-:W-:Y:S04]  /*5c40*/  @!UP0 USEL UR6, UR37, UR6, !UP1 ;  /* 0x0000000625068287 */ /* 0x000fe8000c800000 */
[----:B------:R-:W-:Y:S02]  /*5c50*/  @!UP0 UIADD3 UR4, UPT, UPT, -UR7, UR6, URZ ;  /* 0x0000000607048290 */ /* 0x000fe4000fffe1ff */
[----:B------:R-:W-:Y:S02]  /*5c60*/  @!UP0 UIADD3 UR6, UPT, UPT, UR7, -UR6, URZ ;  /* 0x8000000607068290 */ /* 0x000fe4000fffe0ff */
[----:B------:R-:W-:Y:S02]  /*5c70*/  @!UP0 UIMAD UR38, UR4, UR5, UR38 ;  /* 0x00000005042682a4 */ /* 0x000fe4000f8e0226 */
[----:B------:R-:W-:Y:S02]  /*5c80*/  @!UP0 UIMAD UR37, UR6, UR14, UR37 ;  /* 0x0000000e062582a4 */ /* 0x000fe4000f8e0225 */
[----:B------:R-:W-:Y:S09]  /*5c90*/  ULOP3.LUT UP0, URZ, UR11, 0x1b0, URZ, 0xc0, !UPT ;  /* 0x000001b00bff7892 */ /* 0x000ff2000f80c0ff */
[----:B------:R-:W-:Y:S05]  /*5ca0*/  BRA.U !UP0, `(.L_x_101) ;  /* 0x0000000108407547 */ /* 0x000fea000b800000 */
[----:B------:R-:W2:Y:S01]  /*5cb0*/  LDCU.64 UR8, c[0x4][0x88] ;  /* 0x01001100ff0877ac */ /* 0x000ea20008000a00 */
[----:B------:R-:W-:Y:S01]  /*5cc0*/  MOV R3, 0x0 ;  /* 0x0000000000037802 */ /* 0x000fe20000000f00 */
[----:B------:R-:W-:Y:S02]  /*5cd0*/  HFMA2 R12, -RZ, RZ, 0, 5.9604644775390625e-08 ;  /* 0x00000001ff0c7431 */ /* 0x000fe400000001ff */
[----:B------:R-:W-:Y:S02]  /*5ce0*/  IMAD.MOV.U32 R8, RZ, RZ, 0x70 ;  /* 0x00000070ff087424 */ /* 0x000fe400078e00ff */
[----:B------:R-:W-:Y:S01]  /*5cf0*/  IMAD.MOV.U32 R13, RZ, RZ, RZ ;  /* 0x000000ffff0d7224 */ /* 0x000fe200078e00ff */
[----:B------:R-:W3:Y:S01]  /*5d00*/  LDCU.64 UR6, c[0x4][0x90] ;  /* 0x01001200ff0677ac */ /* 0x000ee20008000a00 */
[----:B------:R-:W4:Y:S01]  /*5d10*/  LDC.64 R2, c[0x4][R3] ;  /* 0x0100000003027b82 */ /* 0x000f220000000a00 */
[----:B------:R-:W1:Y:S01]  /*5d20*/  LDCU.64 UR4, c[0x4][0x8] ;  /* 0x01000100ff0477ac */ /* 0x000e620008000a00 */
[----:B--2---:R-:W-:Y:S01]  /*5d30*/  MOV R5, UR9 ;  /* 0x0000000900057c02 */ /* 0x004fe20008000f00 */
[----:B------:R-:W-:Y:S01]  /*5d40*/  IMAD.U32 R4, RZ, RZ, UR8 ;  /* 0x00000008ff047e24 */ /* 0x000fe2000f8e00ff */
[----:B---3--:R-:W-:Y:S01]  /*5d50*/  MOV R7, UR7 ;  /* 0x0000000700077c02 */ /* 0x008fe20008000f00 */
[----:B------:R-:W-:Y:S01]  /*5d60*/  IMAD.U32 R6, RZ, RZ, UR6 ;  /* 0x00000006ff067e24 */ /* 0x000fe2000f8e00ff */
[----:B-1----:R-:W-:Y:S01]  /*5d70*/  MOV R11, UR5 ;  /* 0x00000005000b7c02 */ /* 0x002fe20008000f00 */
[----:B------:R-:W-:Y:S02]  /*5d80*/  IMAD.U32 R10, RZ, RZ, UR4 ;  /* 0x00000004ff0a7e24 */ /* 0x000fe4000f8e00ff */
[----:B------:R-:W-:Y:S07]  /*5d90*/  LEPC R20, `(.L_x_101) ;  /* 0x000000001014794e */ /* 0x000fee0000000000 */
[----:B----45:R-:W-:Y:S05]  /*5da0*/  CALL.ABS.NOINC R2 ;  /* 0x0000000002007343 */ /* 0x030fea0003c00000 */
.L_x_101:
[----:B------:R-:W-:Y:S01]  /*5db0*/  LOP3.LUT P0, RZ, R175, 0x1b0, RZ, 0xc0, !PT ;  /* 0x000001b0afff7812 */ /* 0x000fe2000780c0ff */
[----:B------:R-:W-:Y:S11]  /*5dc0*/  BSSY.RECONVERGENT B6, `(.L_x_102) ;  /* 0x0000013000067945 */ /* 0x000ff60003800200 */
[----:B------:R-:W-:Y:S01]  /*5dd0*/  @!UPT UIADD3 URZ, UPT, UPT, URZ, URZ, URZ ;  /* 0x000000fffffff290 */ /* 0x000fe2000fffe0ff */
[----:B------:R-:W-:Y:S05]  /*5de0*/  @!P0 BRA `(.L_x_103) ;  /* 0x0000000000408947 */ /* 0x000fea0003800000 */
        /* <DEDUP_REMOVED lines=16> */
.L_x_103:
[----:B------:R-:W-:Y:S05]  /*5ef0*/  BSYNC.RECONVERGENT B6 ;  /* 0x0000000000067941 */ /* 0x000fea0003800200 */
.L_x_102:
[----:B------:R-:W-:Y:S01]  /*5f00*/  R2UR UR4, R162 ;  /* 0x00000000a20472ca */ /* 0x000fe200000e0000 */
[----:B------:R-:W-:Y:S01]  /*5f10*/  UISETP.NE.U32.AND UP0, UPT, UR60, URZ, UPT ;  /* 0x000000ff3c00728c */ /* 0x000fe2000bf05070 */
[----:B------:R-:W-:Y:S02]  /*5f20*/  ISETP.NE.U32.AND P4, PT, R156, RZ, PT ;  /* 0x000000ff9c00720c */ /* 0x000fe40003f85070 */
[----:B------:R-:W-:Y:S01]  /*5f30*/  ISETP.NE.U32.AND P2, PT, RZ, UR56, PT ;  /* 0x00000038ff007c0c */ /* 0x000fe2000bf45070 */
[----:B------:R-:W-:Y:S01]  /*5f40*/  UISETP.NE.AND.EX UP1, UPT, UR61, URZ, UPT, UP0 ;  /* 0x000000ff3d00728c */ /* 0x000fe2000bf25300 */
[----:B------:R-:W-:Y:S01]  /*5f50*/  ISETP.NE.AND.EX P4, PT, R157, RZ, PT, P4 ;  /* 0x000000ff9d00720c */ /* 0x000fe20003f85340 */
[----:B------:R-:W-:Y:S01]  /*5f60*/  UPLOP3.LUT UP0, UPT, UPT, UPT, UPT, 0x40, 0x4 ;  /* 0x000000000004789c */ /* 0x000fe20003f0e870 */
[----:B------:R-:W-:Y:S05]  /*5f70*/  ISETP.NE.AND.EX P2, PT, RZ, UR57, PT, P2 ;  /* 0x00000039ff007c0c */ /* 0x000fea000bf45320 */
[----:B------:R-:W-:Y:S06]  /*5f80*/  UISETP.NE.AND UP2, UPT, UR4, URZ, UPT ;  /* 0x000000ff0400728c */ /* 0x000fec000bf45270 */
[----:B------:R-:W-:Y:S05]  /*5f90*/  PLOP3.LUT P1, PT, PT, PT, UP2, 0x80, 0x8 ;  /* 0x000000000008781c */ /* 0x000fea0003f2f028 */
[----:B------:R-:W-:Y:S06]  /*5fa0*/  @UP2 UPLOP3.LUT UP0, UPT, UPT, UPT, UP1, 0x80, 0x8 ;  /* 0x000000000008289c */ /* 0x000fec0003f0f010 */
[----:B------:R-:W-:Y:S01]  /*5fb0*/  PLOP3.LUT P0, PT, PT, PT, UP0, 0x80, 0x8 ;  /* 0x000000000008781c */ /* 0x000fe20003f0f008 */
[----:B------:R-:W-:Y:S01]  /*5fc0*/  @!UPT UIADD3 URZ, UPT, UPT, URZ, URZ, URZ ;  /* 0x000000fffffff290 */ /* 0x000fe2000fffe0ff */
[----:B------:R-:W-:Y:S11]  /*5fd0*/  BRA.U !UP1, `(.L_x_104) ;  /* 0x00000001093c7547 */ /* 0x000ff6000b800000 */
[----:B------:R-:W-:Y:S01]  /*5fe0*/  UISETP.NE.U32.AND UP0, UPT, UR56, URZ, UPT ;  /* 0x000000ff3800728c */ /* 0x000fe2000bf05070 */
[----:B-1----:R-:W-:Y:S01]  /*5ff0*/  HFMA2 R0, -RZ, RZ, 0, 5.9604644775390625e-08 ;  /* 0x00000001ff007431 */ /* 0x002fe200000001ff */
[----:B------:R-:W1:Y:S01]  /*6000*/  LDCU.64 UR8, c[0x0][0x358] ;  /* 0x00006b00ff0877ac */ /* 0x000e620008000a00 */
[----:B------:R-:W-:Y:S01]  /*6010*/  IMAD.MOV.U32 R158, RZ, RZ, 0x1 ;  /* 0x00000001ff9e7424 */ /* 0x000fe200078e00ff */
[----:B------:R-:W-:Y:S06]  /*6020*/  UISETP.NE.AND.EX UP0, UPT, UR57, URZ, UPT, UP0 ;  /* 0x000000ff3900728c */ /* 0x000fec000bf05300 */
[----:B------:R-:W-:Y:S05]  /*6030*/  PLOP3.LUT P3, PT, PT, PT, UP0, 0x80, 0x8 ;  /* 0x000000000008781c */ /* 0x000fea0003f6f008 */
[----:B------:R-:W2:Y:S01]  /*6040*/  @UP0 LDCU.64 UR4, c[0x0][0x888] ;  /* 0x00011100ff0407ac */ /* 0x000ea20008000a00 */
[----:B------:R-:W-:Y:S07]  /*6050*/  @UP0 UIMAD UR6, UR36, UR60, URZ ;  /* 0x0000003c240602a4 */ /* 0x000fee000f8e02ff */
[----:B------:R-:W-:Y:S01]  /*6060*/  @!P3 PRMT R158, R0, 0x7610, R158 ;  /* 0x00007610009eb816 */ /* 0x000fe2000000009e */
[----:B--2---:R-:W-:Y:S06]  /*6070*/  @UP0 UIMAD.WIDE UR4, UR6, 0x4, UR4 ;  /* 0x00000004060408a5 */ /* 0x004fec000f8e0204 */
[----:B------:R-:W-:Y:S01]  /*6080*/  IMAD.U32 R2, RZ, RZ, UR4 ;  /* 0x00000004ff027e24 */ /* 0x000fe2000f8e00ff */
[----:B------:R-:W-:Y:S04]  /*6090*/  MOV R3, UR5 ;  /* 0x0000000500037c02 */ /* 0x000fe80008000f00 */
[----:B------:R-:W2:Y:S01]  /*60a0*/  @!UP0 LDCU UR4, c[0x0][0x880] ;  /* 0x00011000ff0487ac */ /* 0x000ea20008000800 */
[----:B-1---5:R3:W5:Y:S02]  /*60b0*/  @P3 LDG.E R73, desc[UR8][R2.64] ;  /* 0x0000000802493981 */ /* 0x022764000c1e1900 */
[----:B--23--:R-:W-:Y:S02]  /*60c0*/  @!P3 IMAD.U32 R73, RZ, RZ, UR4 ;  /* 0x00000004ff49be24 */ /* 0x00cfe4000f8e00ff */
.L_x_104:
[----:B------:R-:W-:Y:S05]  /*60d0*/  @!P4 BRA `(.L_x_105) ;  /* 0x000000000024c947 */ /* 0x000fea0003800000 */
[----:B------:R-:W-:Y:S01]  /*60e0*/  ISETP.NE.U32.AND P3, PT, R138, RZ, PT ;  /* 0x000000ff8a00720c */ /* 0x000fe20003f65070 */
[----:B------:R-:W2:Y:S03]  /*60f0*/  LDCU.64 UR4, c[0x0][0x358] ;  /* 0x00006b00ff0477ac */ /* 0x000ea60008000a00 */
[----:B------:R-:W-:Y:S11]  /*6100*/  ISETP.NE.AND.EX P3, PT, R139, RZ, PT, P3 ;  /* 0x000000ff8b00720c */ /* 0x000ff60003f65330 */
[----:B------:R-:W-:Y:S02]  /*6110*/  @!UPT UIADD3 URZ, UPT, UPT, URZ, URZ, URZ ;  /* 0x000000fffffff290 */ /* 0x000fe4000fffe0ff */
[----:B------:R-:W3:Y:S01]  /*6120*/  @P3 LDC.64 R2, c[0x0][0x8a8] ;  /* 0x00022a00ff023b82 */ /* 0x000ee20000000a00 */
[----:B-1----:R-:W-:Y:S04]  /*6130*/  @P3 IMAD R0, R156, UR36, RZ ;  /* 0x000000249c003c24 */ /* 0x002fe8000f8e02ff */
[----:B---3--:R-:W-:Y:S05]  /*6140*/  @P3 IMAD.WIDE R2, R0, 0x4, R2 ;  /* 0x0000000400023825 */ /* 0x008fea00078e0202 */
[----:B--2--5:R2:W5:Y:S02]  /*6150*/  @P3 LDG.E R70, desc[UR4][R2.64] ;  /* 0x0000000402463981 */ /* 0x024564000c1e1900 */
[----:B--2---:R-:W3:Y:S02]  /*6160*/  @!P3 LDC R70, c[0x0][0x8a0] ;  /* 0x00022800ff46bb82 */ /* 0x004ee40000000800 */
.L_x_105:
[----:B-----5:R-:W-:Y:S01]  /*6170*/  FSETP.NEU.AND P4, PT, R73, RZ, PT ;  /* 0x000000ff4900720b */ /* 0x020fe20003f8d000 */
[----:B------:R-:W-:Y:S01]  /*6180*/  BSSY B1, `(.L_x_106) ;  /* 0x0000047000017945 */ /* 0x000fe20003800000 */
[----:B------:R-:W-:Y:S01]  /*6190*/  SEL R5, RZ, 0xffffffff, P2 ;  /* 0xffffffffff057807 */ /* 0x000fe20001000000 */
[----:B------:R-:W-:Y:S01]  /*61a0*/  IMAD.MOV.U32 R181, RZ, RZ, 0x1 ;  /* 0x00000001ffb57424 */ /* 0x000fe200078e00ff */
[----:B------:R-:W-:Y:S01]  /*61b0*/  LOP3.LUT P3, RZ, R158, 0xff, RZ, 0xc0, !PT ;  /* 0x000000ff9eff7812 */ /* 0x000fe2000786c0ff */
[----:B------:R-:W-:Y:S01]  /*61c0*/  IMAD R71, R68, 0x100, R69 ;  /* 0x0000010044477824 */ /* 0x000fe200078e0245 */
[----:B-1----:R-:W-:Y:S02]  /*61d0*/  @P1 SEL R0, RZ, 0xffffffff, P4 ;  /* 0xffffffffff001807 */ /* 0x002fe40002000000 */
[----:B------:R-:W-:Y:S02]  /*61e0*/  CS2R R154, SRZ ;  /* 0x00000000009a7805 */ /* 0x000fe4000001ff00 */
[----:B------:R-:W-:Y:S02]  /*61f0*/  LEA R3, R168, UR44, 0x3 ;  /* 0x0000002ca8037c11 */ /* 0x000fe4000f8e18ff */
[----:B------:R-:W-:Y:S02]  /*6200*/  CS2R R152, SRZ ;  /* 0x0000000000987805 */ /* 0x000fe4000001ff00 */
[----:B------:R-:W-:Y:S02]  /*6210*/  @P0 SEL R0, R5, R0, !P3 ;  /* 0x0000000005000207 */ /* 0x000fe40005800000 */
[----:B------:R-:W-:Y:S02]  /*6220*/  CS2R R150, SRZ ;  /* 0x0000000000967805 */ /* 0x000fe4000001ff00 */
[----:B------:R-:W-:Y:S02]  /*6230*/  LEA R163, R68, UR44, 0x3 ;  /* 0x0000002c44a37c11 */ /* 0x000fe4000f8e18ff */
[----:B------:R-:W-:Y:S02]  /*6240*/  CS2R R148, SRZ ;  /* 0x0000000000947805 */ /* 0x000fe4000001ff00 */
[----:B------:R-:W-:Y:S02]  /*6250*/  @P1 LOP3.LUT R0, R0, 0x1, RZ, 0xc0, !PT ;  /* 0x0000000100001812 */ /* 0x000fe400078ec0ff */
[----:B------:R-:W-:Y:S02]  /*6260*/  CS2R R146, SRZ ;  /* 0x0000000000927805 */ /* 0x000fe4000001ff00 */
[----:B------:R-:W-:Y:S02]  /*6270*/  SHF.L.U32 R2, R170, 0x1f, RZ ;  /* 0x0000001faa027819 */ /* 0x000fe400000006ff */
[----:B------:R-:W-:Y:S02]  /*6280*/  CS2R R144, SRZ ;  /* 0x0000000000907805 */ /* 0x000fe4000001ff00 */
[----:B------:R-:W-:Y:S02]  /*6290*/  ISETP.NE.U32.OR P6, PT, R0, 0x1, !P1 ;  /* 0x000000010000780c */ /* 0x000fe40004fc5470 */
[----:B------:R-:W-:Y:S02]  /*62a0*/  CS2R R142, SRZ ;  /* 0x00000000008e7805 */ /* 0x000fe4000001ff00 */
[----:B------:R-:W-:Y:S02]  /*62b0*/  PLOP3.LUT P2, PT, PT, PT, UP1, 0x80, 0x8 ;  /* 0x000000000008781c */ /* 0x000fe40003f4f018 */
[----:B------:R-:W-:Y:S02]  /*62c0*/  CS2R R140, SRZ ;  /* 0x00000000008c7805 */ /* 0x000fe4000001ff00 */
[----:B------:R-:W-:Y:S02]  /*62d0*/  SEL R0, RZ, 0xffffffff, P4 ;  /* 0xffffffffff007807 */ /* 0x000fe40002000000 */
[----:B------:R-:W-:Y:S03]  /*62e0*/  P2R R189, PR, RZ, 0x40 ;  /* 0x00000040ffbd7803 */ /* 0x000fe60000000000 */
[----:B------:R-:W-:Y:S04]  /*62f0*/  @P6 SHF.L.U32 R4, R167, 0x1f, RZ ;  /* 0x0000001fa7046819 */ /* 0x000fe800000006ff */
[----:B------:R-:W-:Y:S01]  /*6300*/  @P2 SEL R0, R5, R0, !P3 ;  /* 0x0000000005002207 */ /* 0x000fe20005800000 */
[----:B------:R-:W1:Y:S03]  /*6310*/  @P6 SYNCS.PHASECHK.TRANS64.TRYWAIT P1, [R3+URZ+0x40], R4 ;  /* 0x00004004030065a7 */ /* 0x000e6600080211ff */
[----:B------:R-:W-:Y:S04]  /*6320*/  LOP3.LUT R0, R0, 0x1, RZ, 0xc0, !PT ;  /* 0x0000000100007812 */ /* 0x000fe800078ec0ff */
[----:B------:R-:W-:Y:S04]  /*6330*/  ISETP.NE.U32.AND P5, PT, R0, 0x1, PT ;  /* 0x000000010000780c */ /* 0x000fe80003fa5070 */
[----:B------:R-:W-:Y:S01]  /*6340*/  P2R R182, PR, RZ, 0x20 ;  /* 0x00000020ffb67803 */ /* 0x000fe20000000000 */
[----:B------:R2:W4:Y:S01]  /*6350*/  SYNCS.PHASECHK.TRANS64.TRYWAIT P0, [R163+URZ+0xb0], R2 ;  /* 0x0000b002a30075a7 */ /* 0x00052200080011ff */
[----:B-1----:R-:W-:Y:S01]  /*6360*/  @P6 SEL R181, RZ, 0x1, !P1 ;  /* 0x00000001ffb56807 */ /* 0x002fe20004800000 */
[----:B--2---:R-:W-:Y:S06]  /*6370*/  @!P6 BRA `(.L_x_107) ;  /* 0x00000000009ce947 */ /* 0x004fec0003800000 */
[----:B------:R-:W-:Y:S01]  /*6380*/  @P5 IMAD R7, R168, 0x2000, R173 ;  /* 0x00002000a8075824 */ /* 0x000fe200078e02ad */
[----:B------:R-:W-:Y:S01]  /*6390*/  ISETP.NE.AND P1, PT, R181, RZ, PT ;  /* 0x000000ffb500720c */ /* 0x000fe20003f25270 */
[----:B------:R-:W-:Y:S01]  /*63a0*/  BSSY B0, `(.L_x_108) ;  /* 0x0000010000007945 */ /* 0x000fe20003800000 */
[----:B------:R-:W-:Y:S01]  /*63b0*/  CS2R R142, SRZ ;  /* 0x00000000008e7805 */ /* 0x000fe2000001ff00 */
[--C-:B------:R-:W-:Y:S01]  /*63c0*/  @P5 IMAD R6, R174, -0x10, R7.reuse ;  /* 0xfffffff0ae065824 */ /* 0x100fe200078e0207 */
[----:B------:R-:W-:Y:S01]  /*63d0*/  CS2R R140, SRZ ;  /* 0x00000000008c7805 */ /* 0x000fe2000001ff00 */
[----:B------:R-:W-:Y:S01]  /*63e0*/  @P5 IMAD R5, R172, -0x10, R7 ;  /* 0xfffffff0ac055824 */ /* 0x000fe200078e0207 */
[----:B------:R-:W-:Y:S01]  /*63f0*/  CS2R R150, SRZ ;  /* 0x0000000000967805 */ /* 0x000fe2000001ff00 */
[----:B------:R-:W-:Y:S01]  /*6400*/  @P5 IMAD R4, R171, 0x10, R6 ;  /* 0x00000010ab045824 */ /* 0x000fe200078e0206 */
[----:B------:R-:W-:Y:S02]  /*6410*/  CS2R R148, SRZ ;  /* 0x0000000000947805 */ /* 0x000fe4000001ff00 */
[----:B------:R-:W-:Y:S02]  /*6420*/  CS2R R146, SRZ ;  /* 0x0000000000927805 */ /* 0x000fe4000001ff00 */
[----:B------:R-:W-:Y:S02]  /*6430*/  CS2R R144, SRZ ;  /* 0x0000000000907805 */ /* 0x000fe4000001ff00 */
[----:B------:R-:W-:Y:S02]  /*6440*/  CS2R R154, SRZ ;  /* 0x00000000009a7805 */ /* 0x000fe4000001ff00 */
[----:B------:R-:W-:Y:S01]  /*6450*/  CS2R R152, SRZ ;  /* 0x0000000000987805 */ /* 0x000fe2000001ff00 */
[----:B------:R-:W-:Y:S06]  /*6460*/  @P1 BRA `(.L_x_109) ;  /* 0x00000000000c1947 */ /* 0x000fec0003800000 */
[----:B------:R-:W-:Y:S04]  /*6470*/  SHF.L.U32 R0, R167, 0x1f, RZ ;  /* 0x0000001fa7007819 */ /* 0x000fe800000006ff */
[----:B------:R-:W1:Y:S02]  /*6480*/  SYNCS.PHASECHK.TRANS64.TRYWAIT P1, [R3+URZ+0x40], R0 ;  /* 0x00004000030075a7 */ /* 0x000e6400080211ff */
[----:B-1----:R-:W-:Y:S05]  /*6490*/  @!P1 BRA `(.L_x_110) ;  /* 0x00000060008c9947 */ /* 0x002fea0003800000 */
.L_x_109:
[----:B------:R-:W-:Y:S05]  /*64a0*/  BSYNC B0 ;  /* 0x0000000000007941 */ /* 0x000fea0003800000 */
.L_x_108:
[----:B------:R-:W-:Y:S01]  /*64b0*/  ISETP.NE.AND P1, PT, R182, RZ, PT ;  /* 0x000000ffb600720c */ /* 0x000fe20003f25270 */
[----:B-1----:R-:W-:Y:S02]  /*64c0*/  VIADD R3, R3, 0x60 ;  /* 0x0000006003037836 */ /* 0x002fe40000000000 */
[----:B------:R-:W-:Y:S02]  /*64d0*/  IMAD.U32 R0, RZ, RZ, UR45 ;  /* 0x0000002dff007e24 */ /* 0x000fe4000f8e00ff */
[----:B------:R-:W-:Y:S03]  /*64e0*/  VIADD R168, R168, 0x1 ;  /* 0x00000001a8a87836 */ /* 0x000fe60000000000 */
[----:B------:R-:W-:Y:S05]  /*64f0*/  PRMT R0, R0, 0x654, R3 ;  /* 0x0000065400007816 */ /* 0x000fea0000000003 */
[----:B------:R1:W2:Y:S04]  /*6500*/  @P1 LDS.128 R140, [R7] ;  /* 0x00000000078c1984 */ /* 0x0002a80000000c00 */
[----:B------:R1:W1:Y:S04]  /*6510*/  @P1 LDS.128 R148, [R5+0x20] ;  /* 0x0000200005941984 */ /* 0x0002680000000c00 */
[----:B------:R1:W1:Y:S04]  /*6520*/  @P1 LDS.128 R144, [R6+0x10] ;  /* 0x0000100006901984 */ /* 0x0002680000000c00 */
[----:B------:R1:W1:Y:S01]  /*6530*/  @P1 LDS.128 R152, [R4+0x10] ;  /* 0x0000100004981984 */ /* 0x0002620000000c00 */
[C---:B------:R-:W-:Y:S01]  /*6540*/  ISETP.NE.AND P1, PT, R168.reuse, 0x4, PT ;  /* 0x00000004a800780c */ /* 0x040fe20003f25270 */
[----:B------:R-:W-:Y:S01]  /*6550*/  @!PT LDS RZ, [RZ] ;  /* 0x00000000fffff984 */ /* 0x000fe20000000800 */
[----:B------:R-:W-:Y:S01]  /*6560*/  @!PT LDS RZ, [RZ] ;  /* 0x00000000fffff984 */ /* 0x000fe20000000800 */
[----:B------:R-:W-:Y:S01]  /*6570*/  @!PT LDS RZ, [RZ] ;  /* 0x00000000fffff984 */ /* 0x000fe20000000800 */
[----:B------:R-:W-:Y:S01]  /*6580*/  @!PT LDS RZ, [RZ] ;  /* 0x00000000fffff984 */ /* 0x000fe20000000800 */
[----:B------:R5:W-:Y:S06]  /*6590*/  MEMBAR.ALL.CTA ;  /* 0x0000000000007992 */ /* 0x000bec0000008000 */
[----:B-----5:R-:W5:Y:S01]  /*65a0*/  FENCE.VIEW.ASYNC.S ;  /* 0x00000000000073c6 */ /* 0x020f620000000000 */
[----:B------:R-:W-:Y:S01]  /*65b0*/  SEL R168, R168, RZ, P1 ;  /* 0x000000ffa8a87207 */ /* 0x000fe20000800000 */
[----:B-----5:R5:W-:Y:S02]  /*65c0*/  SYNCS.ARRIVE.TRANS64.RED.A1T0 RZ, [R0+URZ], RZ ;  /* 0x000000ff00ff79a7 */ /* 0x020be400081004ff */
[----:B-----5:R-:W-:Y:S04]  /*65d0*/  SEL R0, RZ, 0x1, P1 ;  /* 0x00000001ff007807 */ /* 0x020fe80000800000 */
[----:B--2---:R-:W-:Y:S02]  /*65e0*/  LOP3.LUT R167, R167, R0, RZ, 0x3c, !PT ;  /* 0x00000000a7a77212 */ /* 0x004fe400078e3cff */
.L_x_107:
[----:B------:R-:W-:Y:S05]  /*65f0*/  BSYNC B1 ;  /* 0x0000000000017941 */ /* 0x000fea0003800000 */
.L_x_106:
[----:B------:R-:W-:Y:S04]  /*6600*/  SHF.R.U32.HI R0, RZ, 0x15, R71 ;  /* 0x00000015ff007819 */ /* 0x000fe80000011647 */
[----:B------:R-:W-:Y:S01]  /*6610*/  LOP3.LUT P1, RZ, R0, 0x3, R159, 0x48, !PT ;  /* 0x0000000300ff7812 */ /* 0x000fe2000782489f */
[----:B------:R-:W-:Y:S01]  /*6620*/  @!UPT UIADD3 URZ, UPT, UPT, URZ, URZ, URZ ;  /* 0x000000fffffff290 */ /* 0x000fe2000fffe0ff */
[----:B----4-:R-:W-:Y:S11]  /*6630*/  @P0 BRA `(.L_x_111) ;  /* 0x0000000000080947 */ /* 0x010ff60003800000 */
[----:B------:R-:W2:Y:S02]  /*6640*/  SYNCS.PHASECHK.TRANS64.TRYWAIT P0, [R163+URZ+0xb0], R2 ;  /* 0x0000b002a30075a7 */ /* 0x000ea400080011ff */
[----:B--2---:R-:W-:Y:S05]  /*6650*/  @!P0 BRA `(.L_x_112) ;  /* 0x0000006000308947 */ /* 0x004fea0003800000 */
.L_x_111:
[----:B------:R-:W-:Y:S04]  /*6660*/  BSSY.RECONVERGENT B6, `(.L_x_113) ;  /* 0x0000012000067945 */ /* 0x000fe80003800200 */
[----:B------:R-:W-:Y:S05]  /*6670*/  @!P1 BRA `(.L_x_114) ;  /* 0x0000000000409947 */ /* 0x000fea0003800000 */
[----:B------:R-:W1:Y:S01]  /*6680*/  LDCU.64 UR8, c[0x4][0x78] ;  /* 0x01000f00ff0877ac */ /* 0x000e620008000a00 */
[----:B------:R-:W-:Y:S01]  /*6690*/  MOV R3, 0x0 ;  /* 0x0000000000037802 */ /* 0x000fe20000000f00 */
[----:B------:R-:W-:Y:S02]  /*66a0*/  HFMA2 R12, -RZ, RZ, 0, 5.9604644775390625e-08 ;  /* 0x00000001ff0c7431 */ /* 0x000fe400000001ff */
[----:B------:R-:W-:Y:S02]  /*66b0*/  IMAD.MOV.U32 R8, RZ, RZ, 0x192 ;  /* 0x00000192ff087424 */ /* 0x000fe400078e00ff */
[----:B------:R-:W-:Y:S01]  /*66c0*/  IMAD.MOV.U32 R13, RZ, RZ, RZ ;  /* 0x000000ffff0d7224 */ /* 0x000fe200078e00ff */
[----:B------:R-:W4:Y:S01]  /*66d0*/  LDCU.64 UR6, c[0x4][0x80] ;  /* 0x01001000ff0677ac */ /* 0x000f220008000a00 */
[----:B--2---:R-:W2:Y:S01]  /*66e0*/  LDC.64 R2, c[0x4][R3] ;  /* 0x0100000003027b82 */ /* 0x004ea20000000a00 */
[----:B------:R-:W5:Y:S01]  /*66f0*/  LDCU.64 UR4, c[0x4][0x18] ;  /* 0x01000300ff0477ac */ /* 0x000f620008000a00 */
[----:B-1----:R-:W-:Y:S01]  /*6700*/  MOV R5, UR9 ;  /* 0x0000000900057c02 */ /* 0x002fe20008000f00 */
[----:B------:R-:W-:Y:S01]  /*6710*/  IMAD.U32 R4, RZ, RZ, UR8 ;  /* 0x00000008ff047e24 */ /* 0x000fe2000f8e00ff */
[----:B----4-:R-:W-:Y:S01]  /*6720*/  MOV R7, UR7 ;  /* 0x0000000700077c02 */ /* 0x010fe20008000f00 */
[----:B------:R-:W-:Y:S01]  /*6730*/  IMAD.U32 R6, RZ, RZ, UR6 ;  /* 0x00000006ff067e24 */ /* 0x000fe2000f8e00ff */
[----:B-----5:R-:W-:Y:S01]  /*6740*/  MOV R11, UR5 ;  /* 0x00000005000b7c02 */ /* 0x020fe20008000f00 */
[----:B------:R-:W-:Y:S02]  /*6750*/  IMAD.U32 R10, RZ, RZ, UR4 ;  /* 0x00000004ff0a7e24 */ /* 0x000fe4000f8e00ff */
[----:B------:R-:W-:Y:S07]  /*6760*/  LEPC R20, `(.L_x_114) ;  /* 0x000000001014794e */ /* 0x000fee0000000000 */
[----:B--23--:R-:W-:Y:S05]  /*6770*/  CALL.ABS.NOINC R2 ;  /* 0x0000000002007343 */ /* 0x00cfea0003c00000 */
.L_x_114:
[----:B------:R-:W-:Y:S05]  /*6780*/  BSYNC.RECONVERGENT B6 ;  /* 0x0000000000067941 */ /* 0x000fea0003800200 */
.L_x_113:
[-C--:B------:R-:W-:Y:S01]  /*6790*/  F2FP.F16.E5M2.UNPACK_B R74, R140.reuse ;  /* 0x0000008cff4a723e */ /* 0x080fe200020004ff */
[----:B------:R-:W-:Y:S05]  /*67a0*/  WARPSYNC.ALL ;  /* 0x0000000000007948 */ /* 0x000fea0003800000 */
[----:B------:R-:W-:Y:S01]  /*67b0*/  R2UR UR4, R71 ;  /* 0x00000000470472ca */ /* 0x000fe200000e0000 */
[--C-:B------:R-:W-:Y:S01]  /*67c0*/  HADD2.F32 R72, -RZ, R74.reuse.H0_H0 ;  /* 0x2000004aff487230 */ /* 0x100fe20000004100 */
[----:B------:R-:W-:Y:S01]  /*67d0*/  F2FP.F16.E5M2.UNPACK_B R76, R140.H1 ;  /* 0x0000008cff4c723e */ /* 0x000fe200030004ff */
[----:B------:R-:W-:Y:S01]  /*67e0*/  HADD2.F32 R75, -RZ, R74.H1_H1 ;  /* 0x3000004aff4b7230 */ /* 0x000fe20000004100 */
[-C--:B------:R-:W-:Y:S01]  /*67f0*/  F2FP.F16.E5M2.UNPACK_B R78, R141.reuse ;  /* 0x0000008dff4e723e */ /* 0x080fe200020004ff */
[----:B------:R-:W-:Y:S01]  /*6800*/  BSSY.RECONVERGENT B0, `(.L_x_115) ;  /* 0x000011d000007945 */ /* 0x000fe20003800200 */
[----:B------:R-:W-:Y:S01]  /*6810*/  F2FP.F16.E5M2.UNPACK_B R80, R141.H1 ;  /* 0x0000008dff50723e */ /* 0x000fe200030004ff */
[----:B------:R-:W-:Y:S01]  /*6820*/  HADD2.F32 R74, -RZ, R76.H0_H0 ;  /* 0x2000004cff4a7230 */ /* 0x000fe20000004100 */
[-C--:B------:R-:W-:Y:S01]  /*6830*/  F2FP.F16.E5M2.UNPACK_B R82, R142.reuse ;  /* 0x0000008eff52723e */ /* 0x080fe200020004ff */
[--C-:B------:R-:W-:Y:S01]  /*6840*/  HADD2.F32 R77, -RZ, R78.reuse.H0_H0 ;  /* 0x2000004eff4d7230 */ /* 0x100fe20000004100 */
[----:B------:R-:W-:Y:S01]  /*6850*/  F2FP.F16.E5M2.UNPACK_B R84, R142.H1 ;  /* 0x0000008eff54723e */ /* 0x000fe200030004ff */
[----:B------:R-:W-:Y:S01]  /*6860*/  HADD2.F32 R78, -RZ, R78.H1_H1 ;  /* 0x3000004eff4e7230 */ /* 0x000fe20000004100 */
[-C--:B------:R-:W-:Y:S01]  /*6870*/  F2FP.F16.E5M2.UNPACK_B R86, R143.reuse ;  /* 0x0000008fff56723e */ /* 0x080fe200020004ff */
[----:B-1----:R-:W3:Y:S01]  /*6880*/  LDTM.x64 R4, tmem[UR4] ;  /* 0x00000004000479ee */ /* 0x002ee20008340000 */
[----:B------:R-:W-:Y:S01]  /*6890*/  F2FP.F16.E5M2.UNPACK_B R88, R143.H1 ;  /* 0x0000008fff58723e */ /* 0x000fe200030004ff */
[----:B------:R-:W-:Y:S01]  /*68a0*/  HADD2.F32 R76, -RZ, R76.H1_H1 ;  /* 0x3000004cff4c7230 */ /* 0x000fe20000004100 */
[-C--:B------:R-:W-:Y:S01]  /*68b0*/  F2FP.F16.E5M2.UNPACK_B R90, R144.reuse ;  /* 0x00000090ff5a723e */ /* 0x080fe200020004ff */
[----:B------:R-:W-:Y:S01]  /*68c0*/  HADD2.F32 R79, -RZ, R80.H0_H0 ;  /* 0x20000050ff4f7230 */ /* 0x000fe20000004100 */
[----:B------:R-:W-:Y:S01]  /*68d0*/  F2FP.F16.E5M2.UNPACK_B R92, R144.H1 ;  /* 0x00000090ff5c723e */ /* 0x000fe200030004ff */
[--C-:B------:R-:W-:Y:S01]  /*68e0*/  HADD2.F32 R81, -RZ, R82.reuse.H0_H0 ;  /* 0x20000052ff517230 */ /* 0x100fe20000004100 */
[----:B------:R-:W-:Y:S01]  /*68f0*/  SHF.L.U32 R188, R166, 0x4, RZ ;  /* 0x00000004a6bc7819 */ /* 0x000fe200000006ff */
[----:B------:R-:W-:Y:S01]  /*6900*/  HADD2.F32 R82, -RZ, R82.H1_H1 ;  /* 0x30000052ff527230 */ /* 0x000fe20000004100 */
[----:B------:R-:W-:Y:S01]  /*6910*/  SHF.L.U32 R190, R165, 0x4, RZ ;  /* 0x00000004a5be7819 */ /* 0x000fe200000006ff */
[--C-:B------:R-:W-:Y:S01]  /*6920*/  HADD2.F32 R85, -RZ, R86.reuse.H0_H0 ;  /* 0x20000056ff557230 */ /* 0x100fe20000004100 */
[C---:B------:R-:W-:Y:S01]  /*6930*/  IADD3 R178, PT, PT, R173.reuse, R188, RZ ;  /* 0x000000bcadb27210 */ /* 0x040fe20007ffe0ff */
[----:B------:R-:W-:Y:S01]  /*6940*/  HADD2.F32 R86, -RZ, R86.H1_H1 ;  /* 0x30000056ff567230 */ /* 0x000fe20000004100 */
[----:B------:R-:W-:Y:S01]  /*6950*/  IADD3 R180, PT, PT, R173, R190, RZ ;  /* 0x000000beadb47210 */ /* 0x000fe20007ffe0ff */
[--C-:B------:R-:W-:Y:S01]  /*6960*/  HADD2.F32 R89, -RZ, R90.reuse.H0_H0 ;  /* 0x2000005aff597230 */ /* 0x100fe20000004100 */
[----:B------:R-:W-:Y:S01]  /*6970*/  SHF.L.U32 R183, R171, 0x4, RZ ;  /* 0x00000004abb77819 */ /* 0x000fe200000006ff */
[----:B------:R-:W-:Y:S01]  /*6980*/  HADD2.F32 R90, -RZ, R90.H1_H1 ;  /* 0x3000005aff5a7230 */ /* 0x000fe20000004100 */
[----:B------:R-:W-:Y:S01]  /*6990*/  F2FP.F16.E5M2.UNPACK_B R94, R145 ;  /* 0x00000091ff5e723e */ /* 0x000fe200020004ff */
[----:B------:R-:W-:Y:S01]  /*69a0*/  HADD2.F32 R80, -RZ, R80.H1_H1 ;  /* 0x30000050ff507230 */ /* 0x000fe20000004100 */
[----:B------:R-:W-:Y:S01]  /*69b0*/  F2FP.F16.E5M2.UNPACK_B R98, R146 ;  /* 0x00000092ff62723e */ /* 0x000fe200020004ff */
[----:B------:R-:W-:Y:S01]  /*69c0*/  HADD2.F32 R83, -RZ, R84.H0_H0 ;  /* 0x20000054ff537230 */ /* 0x000fe20000004100 */
[----:B------:R-:W-:Y:S01]  /*69d0*/  F2FP.F16.E5M2.UNPACK_B R102, R147 ;  /* 0x00000093ff66723e */ /* 0x000fe200020004ff */
[--C-:B------:R-:W-:Y:S01]  /*69e0*/  HADD2.F32 R93, -RZ, R94.reuse.H0_H0 ;  /* 0x2000005eff5d7230 */ /* 0x100fe20000004100 */
[----:B------:R-:W-:Y:S01]  /*69f0*/  F2FP.F16.E5M2.UNPACK_B R106, R148 ;  /* 0x00000094ff6a723e */ /* 0x000fe200020004ff */
[C---:B---3--:R-:W-:Y:S01]  /*6a00*/  FMUL R0, R70.reuse, R4 ;  /* 0x0000000446007220 */ /* 0x048fe20000400000 */
[C---:B--2---:R-:W-:Y:S01]  /*6a10*/  FMUL R2, R70.reuse, R5 ;  /* 0x0000000546027220 */ /* 0x044fe20000400000 */
[C---:B------:R-:W-:Y:S01]  /*6a20*/  FMUL R4, R70.reuse, R8 ;  /* 0x0000000846047220 */ /* 0x040fe20000400000 */
[C---:B------:R-:W-:Y:S01]  /*6a30*/  FMUL R5, R70.reuse, R9 ;  /* 0x0000000946057220 */ /* 0x040fe20000400000 */
[C---:B------:R-:W-:Y:S01]  /*6a40*/  FFMA R0, R73.reuse, R72, R0 ;  /* 0x0000004849007223 */ /* 0x040fe20000000000 */
[C---:B------:R-:W-:Y:S01]  /*6a50*/  FFMA R2, R73.reuse, R75, R2 ;  /* 0x0000004b49027223 */ /* 0x040fe20000000002 */
[C---:B------:R-:W-:Y:S01]  /*6a60*/  FMUL R8, R70.reuse, R12 ;  /* 0x0000000c46087220 */ /* 0x040fe20000400000 */
[C---:B------:R-:W-:Y:S01]  /*6a70*/  FMUL R9, R70.reuse, R13 ;  /* 0x0000000d46097220 */ /* 0x040fe20000400000 */
[C---:B------:R-:W-:Y:S01]  /*6a80*/  FMUL R12, R70.reuse, R16 ;  /* 0x00000010460c7220 */ /* 0x040fe20000400000 */
[C---:B------:R-:W-:Y:S01]  /*6a90*/  FMUL R13, R70.reuse, R17 ;  /* 0x00000011460d7220 */ /* 0x040fe20000400000 */
[C---:B------:R-:W-:Y:S01]  /*6aa0*/  FMUL R16, R70.reuse, R20 ;  /* 0x0000001446107220 */ /* 0x040fe20000400000 */
[C---:B------:R-:W-:Y:S01]  /*6ab0*/  FMUL R17, R70.reuse, R21 ;  /* 0x0000001546117220 */ /* 0x040fe20000400000 */
[----:B------:R-:W-:Y:S02]  /*6ac0*/  HADD2.F32 R94, -RZ, R94.H1_H1 ;  /* 0x3000005eff5e7230 */ /* 0x000fe40000004100 */
[C---:B------:R-:W-:Y:S01]  /*6ad0*/  FMUL R20, R70.reuse, R24 ;  /* 0x0000001846147220 */ /* 0x040fe20000400000 */
[C---:B------:R-:W-:Y:S01]  /*6ae0*/  FMUL R21, R70.reuse, R25 ;  /* 0x0000001946157220 */ /* 0x040fe20000400000 */
[--C-:B------:R-:W-:Y:S02]  /*6af0*/  HADD2.F32 R97, -RZ, R98.reuse.H0_H0 ;  /* 0x20000062ff617230 */ /* 0x100fe40000004100 */
[C---:B------:R-:W-:Y:S01]  /*6b00*/  FMUL R24, R70.reuse, R28 ;  /* 0x0000001c46187220 */ /* 0x040fe20000400000 */
[----:B------:R-:W-:Y:S02]  /*6b10*/  HADD2.F32 R98, -RZ, R98.H1_H1 ;  /* 0x30000062ff627230 */ /* 0x000fe40000004100 */
[C---:B------:R-:W-:Y:S01]  /*6b20*/  FMUL R25, R70.reuse, R29 ;  /* 0x0000001d46197220 */ /* 0x040fe20000400000 */
[--C-:B------:R-:W-:Y:S02]  /*6b30*/  HADD2.F32 R101, -RZ, R102.reuse.H0_H0 ;  /* 0x20000066ff657230 */ /* 0x100fe40000004100 */
[C---:B------:R-:W-:Y:S01]  /*6b40*/  FMUL R28, R70.reuse, R32 ;  /* 0x00000020461c7220 */ /* 0x040fe20000400000 */
[----:B------:R-:W-:Y:S02]  /*6b50*/  HADD2.F32 R102, -RZ, R102.H1_H1 ;  /* 0x30000066ff667230 */ /* 0x000fe40000004100 */
[C---:B------:R-:W-:Y:S01]  /*6b60*/  FMUL R29, R70.reuse, R33 ;  /* 0x00000021461d7220 */ /* 0x040fe20000400000 */
[--C-:B------:R-:W-:Y:S02]  /*6b70*/  HADD2.F32 R105, -RZ, R106.reuse.H0_H0 ;  /* 0x2000006aff697230 */ /* 0x100fe40000004100 */
[C---:B------:R-:W-:Y:S01]  /*6b80*/  FMUL R32, R70.reuse, R36 ;  /* 0x0000002446207220 */ /* 0x040fe20000400000 */
[----:B------:R-:W-:Y:S01]  /*6b90*/  F2FP.F16.E5M2.UNPACK_B R96, R145.H1 ;  /* 0x00000091ff60723e */ /* 0x000fe200030004ff */
[----:B------:R-:W-:Y:S02]  /*6ba0*/  HADD2.F32 R106, -RZ, R106.H1_H1 ;  /* 0x3000006aff6a7230 */ /* 0x000fe40000004100 */
[C---:B------:R-:W-:Y:S01]  /*6bb0*/  FMUL R33, R70.reuse, R37 ;  /* 0x0000002546217220 */ /* 0x040fe20000400000 */
[C---:B------:R-:W-:Y:S01]  /*6bc0*/  FMUL R36, R70.reuse, R40 ;  /* 0x0000002846247220 */ /* 0x040fe20000400000 */
[----:B------:R-:W-:Y:S01]  /*6bd0*/  F2FP.F16.E5M2.UNPACK_B R100, R146.H1 ;  /* 0x00000092ff64723e */ /* 0x000fe200030004ff */
        /* <DEDUP_REMOVED lines=8> */
[----:B------:R-:W-:Y:S01]  /*6c60*/  F2FP.F16.E5M2.UNPACK_B R110, R149 ;  /* 0x00000095ff6e723e */ /* 0x000fe200020004ff */
[C---:B------:R-:W-:Y:S01]  /*6c70*/  FMUL R49, R70.reuse, R53 ;  /* 0x0000003546317220 */ /* 0x040fe20000400000 */
[C---:B------:R-:W-:Y:S01]  /*6c80*/  FMUL R52, R70.reuse, R56 ;  /* 0x0000003846347220 */ /* 0x040fe20000400000 */
[----:B------:R-:W-:Y:S01]  /*6c90*/  F2FP.F16.E5M2.UNPACK_B R112, R149.H1 ;  /* 0x00000095ff70723e */ /* 0x000fe200030004ff */
[C---:B------:R-:W-:Y:S01]  /*6ca0*/  FMUL R53, R70.reuse, R57 ;  /* 0x0000003946357220 */ /* 0x040fe20000400000 */
[--C-:B------:R-:W-:Y:S02]  /*6cb0*/  HADD2.F32 R109, -RZ, R110.reuse.H0_H0 ;  /* 0x2000006eff6d7230 */ /* 0x100fe40000004100 */
[C---:B------:R-:W-:Y:S01]  /*6cc0*/  FMUL R56, R70.reuse, R60 ;  /* 0x0000003c46387220 */ /* 0x040fe20000400000 */
[----:B------:R-:W-:Y:S01]  /*6cd0*/  F2FP.F16.E5M2.UNPACK_B R114, R150 ;  /* 0x00000096ff72723e */ /* 0x000fe200020004ff */
[----:B------:R-:W-:Y:S02]  /*6ce0*/  HADD2.F32 R110, -RZ, R110.H1_H1 ;  /* 0x3000006eff6e7230 */ /* 0x000fe40000004100 */
[C---:B------:R-:W-:Y:S01]  /*6cf0*/  FMUL R57, R70.reuse, R61 ;  /* 0x0000003d46397220 */ /* 0x040fe20000400000 */
[C---:B------:R-:W-:Y:S01]  /*6d00*/  FMUL R60, R70.reuse, R64 ;  /* 0x00000040463c7220 */ /* 0x040fe20000400000 */
[----:B------:R-:W-:Y:S01]  /*6d10*/  F2FP.F16.E5M2.UNPACK_B R116, R150.H1 ;  /* 0x00000096ff74723e */ /* 0x000fe200030004ff */
[--C-:B------:R-:W-:Y:S02]  /*6d20*/  HADD2.F32 R113, -RZ, R114.reuse.H0_H0 ;  /* 0x20000072ff717230 */ /* 0x100fe40000004100 */
[C---:B------:R-:W-:Y:S01]  /*6d30*/  FMUL R61, R70.reuse, R65 ;  /* 0x00000041463d7220 */ /* 0x040fe20000400000 */
[----:B------:R-:W-:Y:S02]  /*6d40*/  HADD2.F32 R114, -RZ, R114.H1_H1 ;  /* 0x30000072ff727230 */ /* 0x000fe40000004100 */
[C---:B------:R-:W-:Y:S01]  /*6d50*/  FMUL R3, R70.reuse, R6 ;  /* 0x0000000646037220 */ /* 0x040fe20000400000 */
[----:B------:R-:W-:Y:S01]  /*6d60*/  F2FP.F16.E5M2.UNPACK_B R118, R151 ;  /* 0x00000097ff76723e */ /* 0x000fe200020004ff */
[C---:B------:R-:W-:Y:S01]  /*6d70*/  FMUL R7, R70.reuse, R7 ;  /* 0x0000000746077220 */ /* 0x040fe20000400000 */
[C---:B------:R-:W-:Y:S01]  /*6d80*/  FMUL R6, R70.reuse, R10 ;  /* 0x0000000a46067220 */ /* 0x040fe20000400000 */
[----:B------:R-:W-:Y:S01]  /*6d90*/  F2FP.F16.E5M2.UNPACK_B R120, R151.H1 ;  /* 0x00000097ff78723e */ /* 0x000fe200030004ff */
[C---:B------:R-:W-:Y:S01]  /*6da0*/  FFMA R3, R73.reuse, R74, R3 ;  /* 0x0000004a49037223 */ /* 0x040fe20000000003 */
[C---:B------:R-:W-:Y:S01]  /*6db0*/  FFMA R7, R73.reuse, R76, R7 ;  /* 0x0000004c49077223 */ /* 0x040fe20000000007 */
[----:B------:R-:W-:Y:S01]  /*6dc0*/  F2FP.F16.E5M2.UNPACK_B R122, R152 ;  /* 0x00000098ff7a723e */ /* 0x000fe200020004ff */
[C---:B------:R-:W-:Y:S01]  /*6dd0*/  FFMA R4, R73.reuse, R77, R4 ;  /* 0x0000004d49047223 */ /* 0x040fe20000000004 */
[C---:B------:R-:W-:Y:S01]  /*6de0*/  FFMA R5, R73.reuse, R78, R5 ;  /* 0x0000004e49057223 */ /* 0x040fe20000000005 */
[----:B------:R-:W-:Y:S01]  /*6df0*/  F2FP.F16.E5M2.UNPACK_B R124, R152.H1 ;  /* 0x00000098ff7c723e */ /* 0x000fe200030004ff */
[----:B------:R-:W-:Y:S01]  /*6e00*/  FFMA R6, R73, R79, R6 ;  /* 0x0000004f49067223 */ /* 0x000fe20000000006 */
[----:B------:R-:W-:Y:S01]  /*6e10*/  F2FP.SATFINITE.E5M2.F32.PACK_AB_MERGE_C R179, R7, R3, RZ ;  /* 0x0000000307b3723e */ /* 0x000fe200048060ff */
[--C-:B------:R-:W-:Y:S02]  /*6e20*/  HADD2.F32 R117, -RZ, R118.reuse.H0_H0 ;  /* 0x20000076ff757230 */ /* 0x100fe40000004100 */
[----:B------:R-:W-:Y:S01]  /*6e30*/  FMUL R11, R70, R11 ;  /* 0x0000000b460b7220 */ /* 0x000fe20000400000 */
[----:B------:R-:W-:Y:S01]  /*6e40*/  HADD2.F32 R118, -RZ, R118.H1_H1 ;  /* 0x30000076ff767230 */ /* 0x000fe20000004100 */
[----:B------:R-:W-:Y:S01]  /*6e50*/  F2FP.SATFINITE.E5M2.F32.PACK_AB_MERGE_C R184, R2, R0, R179 ;  /* 0x0000000002b8723e */ /* 0x000fe200048060b3 */
[--C-:B------:R-:W-:Y:S01]  /*6e60*/  HADD2.F32 R121, -RZ, R122.reuse.H0_H0 ;  /* 0x2000007aff797230 */ /* 0x100fe20000004100 */
[----:B------:R-:W-:Y:S01]  /*6e70*/  IADD3 R179, PT, PT, R183, R178, RZ ;  /* 0x000000b2b7b37210 */ /* 0x000fe20007ffe0ff */
[C---:B------:R-:W-:Y:S01]  /*6e80*/  FFMA R11, R73.reuse, R80, R11 ;  /* 0x00000050490b7223 */ /* 0x040fe2000000000b */
[C---:B------:R-:W-:Y:S01]  /*6e90*/  FFMA R8, R73.reuse, R81, R8 ;  /* 0x0000005149087223 */ /* 0x040fe20000000008 */
[----:B------:R-:W-:Y:S01]  /*6ea0*/  FFMA R9, R73, R82, R9 ;  /* 0x0000005249097223 */ /* 0x000fe20000000009 */
[----:B------:R-:W-:Y:S02]  /*6eb0*/  HADD2.F32 R122, -RZ, R122.H1_H1 ;  /* 0x3000007aff7a7230 */ /* 0x000fe40000004100 */
[C---:B------:R-:W-:Y:S01]  /*6ec0*/  FMUL R10, R70.reuse, R14 ;  /* 0x0000000e460a7220 */ /* 0x040fe20000400000 */
[----:B------:R-:W-:Y:S01]  /*6ed0*/  HADD2.F32 R84, -RZ, R84.H1_H1 ;  /* 0x30000054ff547230 */ /* 0x000fe20000004100 */
[----:B------:R-:W-:Y:S01]  /*6ee0*/  F2FP.SATFINITE.E5M2.F32.PACK_AB_MERGE_C R185, R11, R6, RZ ;  /* 0x000000060bb9723e */ /* 0x000fe200048060ff */
[C---:B------:R-:W-:Y:S01]  /*6ef0*/  FMUL R15, R70.reuse, R15 ;  /* 0x0000000f460f7220 */ /* 0x040fe20000400000 */
[--C-:B------:R-:W-:Y:S02]  /*6f00*/  HADD2.F32 R87, -RZ, R88.reuse.H0_H0 ;  /* 0x20000058ff577230 */ /* 0x100fe40000004100 */
[----:B------:R-:W-:Y:S01]  /*6f10*/  FFMA R10, R73, R83, R10 ;  /* 0x00000053490a7223 */ /* 0x000fe2000000000a */
[----:B------:R-:W-:Y:S01]  /*6f20*/  F2FP.SATFINITE.E5M2.F32.PACK_AB_MERGE_C R185, R5, R4, R185 ;  /* 0x0000000405b9723e */ /* 0x000fe200048060b9 */
[C---:B------:R-:W-:Y:S01]  /*6f30*/  FFMA R15, R73.reuse, R84, R15 ;  /* 0x00000054490f7223 */ /* 0x040fe2000000000f */
[C---:B------:R-:W-:Y:S01]  /*6f40*/  FFMA R12, R73.reuse, R85, R12 ;  /* 0x00000055490c7223 */ /* 0x040fe2000000000c */
[----:B------:R-:W-:Y:S01]  /*6f50*/  FFMA R13, R73, R86, R13 ;  /* 0x00000056490d7223 */ /* 0x000fe2000000000d */
[----:B------:R-:W-:Y:S02]  /*6f60*/  HADD2.F32 R88, -RZ, R88.H1_H1 ;  /* 0x30000058ff587230 */ /* 0x000fe40000004100 */
[C---:B------:R-:W-:Y:S01]  /*6f70*/  FMUL R14, R70.reuse, R18 ;  /* 0x00000012460e7220 */ /* 0x040fe20000400000 */
[----:B------:R-:W-:Y:S01]  /*6f80*/  F2FP.F16.E5M2.UNPACK_B R126, R153 ;  /* 0x00000099ff7e723e */ /* 0x000fe200020004ff */
[C---:B------:R-:W-:Y:S01]  /*6f90*/  FMUL R19, R70.reuse, R19 ;  /* 0x0000001346137220 */ /* 0x040fe20000400000 */
[----:B------:R-:W-:Y:S01]  /*6fa0*/  HADD2.F32 R91, -RZ, R92.H0_H0 ;  /* 0x2000005cff5b7230 */ /* 0x000fe20000004100 */
[----:B------:R-:W-:Y:S01]  /*6fb0*/  F2FP.SATFINITE.E5M2.F32.PACK_AB_MERGE_C R186, R15, R10, RZ ;  /* 0x0000000a0fba723e */ /* 0x000fe200048060ff */
[C---:B------:R-:W-:Y:S01]  /*6fc0*/  FFMA R14, R73.reuse, R87, R14 ;  /* 0x00000057490e7223 */ /* 0x040fe2000000000e */
[C---:B------:R-:W-:Y:S01]  /*6fd0*/  FFMA R19, R73.reuse, R88, R19 ;  /* 0x0000005849137223 */ /* 0x040fe20000000013 */
[C---:B------:R-:W-:Y:S01]  /*6fe0*/  FFMA R16, R73.reuse, R89, R16 ;  /* 0x0000005949107223 */ /* 0x040fe20000000010 */
[----:B------:R-:W-:Y:S01]  /*6ff0*/  F2FP.F16.E5M2.UNPACK_B R128, R153.H1 ;  /* 0x00000099ff80723e */ /* 0x000fe200030004ff */
[----:B------:R-:W-:Y:S01]  /*7000*/  FFMA R17, R73, R90, R17 ;  /* 0x0000005a49117223 */ /* 0x000fe20000000011 */
[----:B------:R-:W-:Y:S01]  /*7010*/  F2FP.SATFINITE.E5M2.F32.PACK_AB_MERGE_C R186, R9, R8, R186 ;  /* 0x0000000809ba723e */ /* 0x000fe200048060ba */
[--C-:B------:R-:W-:Y:S01]  /*7020*/  HADD2.F32 R125, -RZ, R126.reuse.H0_H0 ;  /* 0x2000007eff7d7230 */ /* 0x100fe20000004100 */
[----:B------:R-:W-:Y:S01]  /*7030*/  F2FP.SATFINITE.E5M2.F32.PACK_AB_MERGE_C R187, R19, R14, RZ ;  /* 0x0000000e13bb723e */ /* 0x000fe200048060ff */
[----:B------:R-:W-:Y:S02]  /*7040*/  HADD2.F32 R126, -RZ, R126.H1_H1 ;  /* 0x3000007eff7e7230 */ /* 0x000fe40000004100 */
[C---:B------:R-:W-:Y:S01]  /*7050*/  FMUL R18, R70.reuse, R22 ;  /* 0x0000001646127220 */ /* 0x040fe20000400000 */
[----:B------:R-:W-:Y:S01]  /*7060*/  HADD2.F32 R92, -RZ, R92.H1_H1 ;  /* 0x3000005cff5c7230 */ /* 0x000fe20000004100 */
[----:B------:R-:W-:Y:S01]  /*7070*/  F2FP.SATFINITE.E5M2.F32.PACK_AB_MERGE_C R187, R13, R12, R187 ;  /* 0x0000000c0dbb723e */ /* 0x000fe200048060bb */
[C---:B------:R-:W-:Y:S01]  /*7080*/  FMUL R23, R70.reuse, R23 ;  /* 0x0000001746177220 */ /* 0x040fe20000400000 */
[--C-:B------:R-:W-:Y:S02]  /*7090*/  HADD2.F32 R95, -RZ, R96.reuse.H0_H0 ;  /* 0x20000060ff5f7230 */ /* 0x100fe40000004100 */
[C---:B------:R-:W-:Y:S01]  /*70a0*/  FFMA R18, R73.reuse, R91, R18 ;  /* 0x0000005b49127223 */ /* 0x040fe20000000012 */
[----:B------:R-:W-:Y:S01]  /*70b0*/  HADD2.F32 R96, -RZ, R96.H1_H1 ;  /* 0x30000060ff607230 */ /* 0x000fe20000004100 */
[----:B------:R1:W-:Y:S01]  /*70c0*/  STS.128 [R137+UR44+0x8200], R184 ;  /* 0x008200b889007988 */ /* 0x0003e20008000c2c */
[C---:B------:R-:W-:Y:S01]  /*70d0*/  FFMA R23, R73.reuse, R92, R23 ;  /* 0x0000005c49177223 */ /* 0x040fe20000000017 */
[C---:B------:R-:W-:Y:S01]  /*70e0*/  FFMA R20, R73.reuse, R93, R20 ;  /* 0x0000005d49147223 */ /* 0x040fe20000000014 */
[----:B------:R-:W-:Y:S01]  /*70f0*/  FFMA R21, R73, R94, R21 ;  /* 0x0000005e49157223 */ /* 0x000fe20000000015 */
        /* <DEDUP_REMOVED lines=20> */
[----:B------:R-:W-:Y:S02]  /*7240*/  HADD2.F32 R104, -RZ, R104.H1_H1 ;  /* 0x30000068ff687230 */ /* 0x000fe40000004100 */
        /* <DEDUP_REMOVED lines=24> */
[----:B------:R1:W-:Y:S01]  /*73d0*/  STS.128 [R178+0x8010], R192 ;  /* 0x008010c0b2007388 */ /* 0x0003e20000000c00 */
[C---:B------:R-:W-:Y:S01]  /*73e0*/  FFMA R39, R73.reuse, R108, R39 ;  /* 0x0000006c49277223 */ /* 0x040fe20000000027 */
[C---:B------:R-:W-:Y:S01]  /*73f0*/  FFMA R36, R73.reuse, R109, R36 ;  /* 0x0000006d49247223 */ /* 0x040fe20000000024 */
[----:B------:R-:W-:Y:S01]  /*7400*/  FFMA R37, R73, R110, R37 ;  /* 0x0000006e49257223 */ /* 0x000fe20000000025 */
[----:B------:R-:W-:Y:S01]  /*7410*/  FMUL R38, R70, R42 ;  /* 0x0000002a46267220 */ /* 0x000fe20000400000 */
[----:B------:R-:W-:Y:S01]  /*7420*/  ISETP.NE.AND P0, PT, R176, RZ, PT ;  /* 0x000000ffb000720c */ /* 0x000fe20003f05270 */
[C---:B------:R-:W-:Y:S01]  /*7430*/  FMUL R43, R70.reuse, R43 ;  /* 0x0000002b462b7220 */ /* 0x040fe20000400000 */
[--C-:B------:R-:W-:Y:S01]  /*7440*/  HADD2.F32 R115, -RZ, R116.reuse.H0_H0 ;  /* 0x20000074ff737230 */ /* 0x100fe20000004100 */
[----:B------:R-:W-:Y:S01]  /*7450*/  F2FP.SATFINITE.E5M2.F32.PACK_AB_MERGE_C R196, R39, R34, RZ ;  /* 0x0000002227c4723e */ /* 0x000fe200048060ff */
[C---:B------:R-:W-:Y:S01]  /*7460*/  FFMA R38, R73.reuse, R111, R38 ;  /* 0x0000006f49267223 */ /* 0x040fe20000000026 */
[C---:B------:R-:W-:Y:S01]  /*7470*/  FFMA R43, R73.reuse, R112, R43 ;  /* 0x00000070492b7223 */ /* 0x040fe2000000002b */
[----:B------:R-:W-:Y:S01]  /*7480*/  FFMA R40, R73, R113, R40 ;  /* 0x0000007149287223 */ /* 0x000fe20000000028 */
[----:B------:R-:W-:Y:S01]  /*7490*/  F2FP.SATFINITE.E5M2.F32.PACK_AB_MERGE_C R196, R33, R32, R196 ;  /* 0x0000002021c4723e */ /* 0x000fe200048060c4 */
[----:B------:R-:W-:Y:S01]  /*74a0*/  FFMA R41, R73, R114, R41 ;  /* 0x0000007249297223 */ /* 0x000fe20000000029 */
[----:B------:R-:W-:Y:S01]  /*74b0*/  HADD2.F32 R116, -RZ, R116.H1_H1 ;  /* 0x30000074ff747230 */ /* 0x000fe20000004100 */
[----:B------:R-:W-:Y:S01]  /*74c0*/  F2FP.SATFINITE.E5M2.F32.PACK_AB_MERGE_C R197, R43, R38, RZ ;  /* 0x000000262bc5723e */ /* 0x000fe200048060ff */
[C---:B------:R-:W-:Y:S01]  /*74d0*/  FMUL R42, R70.reuse, R46 ;  /* 0x0000002e462a7220 */ /* 0x040fe20000400000 */
[C---:B------:R-:W-:Y:S01]  /*74e0*/  FMUL R47, R70.reuse, R47 ;  /* 0x0000002f462f7220 */ /* 0x040fe20000400000 */
[--C-:B------:R-:W-:Y:S01]  /*74f0*/  HADD2.F32 R119, -RZ, R120.reuse.H0_H0 ;  /* 0x20000078ff777230 */ /* 0x100fe20000004100 */
[----:B------:R-:W-:Y:S01]  /*7500*/  F2FP.SATFINITE.E5M2.F32.PACK_AB_MERGE_C R197, R37, R36, R197 ;  /* 0x0000002425c5723e */ /* 0x000fe200048060c5 */
[C---:B------:R-:W-:Y:S01]  /*7510*/  FFMA R42, R73.reuse, R115, R42 ;  /* 0x00000073492a7223 */ /* 0x040fe2000000002a */
[C---:B------:R-:W-:Y:S01]  /*7520*/  FFMA R47, R73.reuse, R116, R47 ;  /* 0x00000074492f7223 */ /* 0x040fe2000000002f */
[----:B------:R-:W-:Y:S01]  /*7530*/  FFMA R44, R73, R117, R44 ;  /* 0x00000075492c7223 */ /* 0x000fe2000000002c */
[----:B------:R-:W-:Y:S01]  /*7540*/  ISETP.NE.AND P6, PT, R189, RZ, PT ;  /* 0x000000ffbd00720c */ /* 0x000fe20003fc5270 */
[----:B------:R-:W-:Y:S01]  /*7550*/  FFMA R45, R73, R118, R45 ;  /* 0x00000076492d7223 */ /* 0x000fe2000000002d */
[----:B------:R-:W-:Y:S01]  /*7560*/  HADD2.F32 R120, -RZ, R120.H1_H1 ;  /* 0x30000078ff787230 */ /* 0x000fe20000004100 */
[----:B------:R-:W-:Y:S01]  /*7570*/  F2FP.SATFINITE.E5M2.F32.PACK_AB_MERGE_C R198, R47, R42, RZ ;  /* 0x0000002a2fc6723e */ /* 0x000fe200048060ff */
[C---:B------:R-:W-:Y:S01]  /*7580*/  FMUL R46, R70.reuse, R50 ;  /* 0x00000032462e7220 */ /* 0x040fe20000400000 */
[C---:B------:R-:W-:Y:S01]  /*7590*/  FMUL R51, R70.reuse, R51 ;  /* 0x0000003346337220 */ /* 0x040fe20000400000 */
[--C-:B------:R-:W-:Y:S02]  /*75a0*/  HADD2.F32 R123, -RZ, R124.reuse.H0_H0 ;  /* 0x2000007cff7b7230 */ /* 0x100fe40000004100 */
[C---:B------:R-:W-:Y:S01]  /*75b0*/  FMUL R50, R70.reuse, R54 ;  /* 0x0000003646327220 */ /* 0x040fe20000400000 */
[C---:B------:R-:W-:Y:S01]  /*75c0*/  FFMA R46, R73.reuse, R119, R46 ;  /* 0x00000077492e7223 */ /* 0x040fe2000000002e */
[----:B------:R-:W-:Y:S02]  /*75d0*/  HADD2.F32 R124, -RZ, R124.H1_H1 ;  /* 0x3000007cff7c7230 */ /* 0x000fe40000004100 */
[C---:B------:R-:W-:Y:S01]  /*75e0*/  FFMA R51, R73.reuse, R120, R51 ;  /* 0x0000007849337223 */ /* 0x040fe20000000033 */
[C---:B------:R-:W-:Y:S01]  /*75f0*/  FMUL R55, R70.reuse, R55 ;  /* 0x0000003746377220 */ /* 0x040fe20000400000 */
[C---:B------:R-:W-:Y:S01]  /*7600*/  FFMA R48, R73.reuse, R121, R48 ;  /* 0x0000007949307223 */ /* 0x040fe20000000030 */
[C---:B------:R-:W-:Y:S01]  /*7610*/  FFMA R49, R73.reuse, R122, R49 ;  /* 0x0000007a49317223 */ /* 0x040fe20000000031 */
[--C-:B------:R-:W-:Y:S02]  /*7620*/  HADD2.F32 R127, -RZ, R128.reuse.H0_H0 ;  /* 0x20000080ff7f7230 */ /* 0x100fe40000004100 */
[C---:B------:R-:W-:Y:S01]  /*7630*/  FFMA R50, R73.reuse, R123, R50 ;  /* 0x0000007b49327223 */ /* 0x040fe20000000032 */
[----:B------:R-:W-:Y:S02]  /*7640*/  HADD2.F32 R128, -RZ, R128.H1_H1 ;  /* 0x30000080ff807230 */ /* 0x000fe40000004100 */
[C---:B------:R-:W-:Y:S01]  /*7650*/  FMUL R54, R70.reuse, R58 ;  /* 0x0000003a46367220 */ /* 0x040fe20000400000 */
        /* <DEDUP_REMOVED lines=16> */
[----:B------:R-:W-:Y:S01]  /*7760*/  FFMA R63, R73, R132, R63 ;  /* 0x00000084493f7223 */ /* 0x000fe2000000003f */
[----:B------:R-:W-:Y:S01]  /*7770*/  FMUL R67, R70, R67 ;  /* 0x0000004346437220 */ /* 0x000fe20000400000 */
[----:B------:R-:W-:Y:S01]  /*7780*/  F2FP.SATFINITE.E5M2.F32.PACK_AB_MERGE_C R199, R51, R46, RZ ;  /* 0x0000002e33c7723e */ /* 0x000fe200048060ff */
[C---:B------:R-:W-:Y:S01]  /*7790*/  FFMA R60, R73.reuse, R133, R60 ;  /* 0x00000085493c7223 */ /* 0x040fe2000000003c */
[C---:B------:R-:W-:Y:S01]  /*77a0*/  FFMA R61, R73.reuse, R134, R61 ;  /* 0x00000086493d7223 */ /* 0x040fe2000000003d */
[C---:B------:R-:W-:Y:S01]  /*77b0*/  FFMA R62, R73.reuse, R135, R62 ;  /* 0x00000087493e7223 */ /* 0x040fe2000000003e */
[----:B------:R-:W-:Y:S01]  /*77c0*/  FFMA R67, R73, R136, R67 ;  /* 0x0000008849437223 */ /* 0x000fe20000000043 */
[----:B------:R-:W-:Y:S02]  /*77d0*/  F2FP.SATFINITE.E5M2.F32.PACK_AB_MERGE_C R198, R41, R40, R198 ;  /* 0x0000002829c6723e */ /* 0x000fe400048060c6 */
[----:B------:R-:W-:Y:S02]  /*77e0*/  F2FP.SATFINITE.E5M2.F32.PACK_AB_MERGE_C R199, R45, R44, R199 ;  /* 0x0000002c2dc7723e */ /* 0x000fe400048060c7 */
[----:B------:R-:W-:Y:S02]  /*77f0*/  F2FP.SATFINITE.E5M2.F32.PACK_AB_MERGE_C R200, R55, R50, RZ ;  /* 0x0000003237c8723e */ /* 0x000fe400048060ff */
[----:B------:R-:W-:Y:S01]  /*7800*/  F2FP.SATFINITE.E5M2.F32.PACK_AB_MERGE_C R201, R59, R54, RZ ;  /* 0x000000363bc9723e */ /* 0x000fe200048060ff */
[----:B------:R1:W-:Y:S01]  /*7810*/  STS.128 [R180+0x8020], R196 ;  /* 0x008020c4b4007388 */ /* 0x0003e20000000c00 */
[----:B------:R-:W-:Y:S02]  /*7820*/  F2FP.SATFINITE.E5M2.F32.PACK_AB_MERGE_C R202, R63, R58, RZ ;  /* 0x0000003a3fca723e */ /* 0x000fe400048060ff */
[----:B------:R-:W-:Y:S02]  /*7830*/  F2FP.SATFINITE.E5M2.F32.PACK_AB_MERGE_C R203, R67, R62, RZ ;  /* 0x0000003e43cb723e */ /* 0x000fe400048060ff */
[----:B------:R-:W-:Y:S02]  /*7840*/  F2FP.SATFINITE.E5M2.F32.PACK_AB_MERGE_C R200, R49, R48, R200 ;  /* 0x0000003031c8723e */ /* 0x000fe400048060c8 */
[----:B------:R-:W-:Y:S02]  /*7850*/  F2FP.SATFINITE.E5M2.F32.PACK_AB_MERGE_C R201, R53, R52, R201 ;  /* 0x0000003435c9723e */ /* 0x000fe400048060c9 */
[----:B------:R-:W-:Y:S02]  /*7860*/  F2FP.SATFINITE.E5M2.F32.PACK_AB_MERGE_C R202, R57, R56, R202 ;  /* 0x0000003839ca723e */ /* 0x000fe400048060ca */
[----:B------:R-:W-:Y:S02]  /*7870*/  F2FP.SATFINITE.E5M2.F32.PACK_AB_MERGE_C R203, R61, R60, R203 ;  /* 0x0000003c3dcb723e */ /* 0x000fe400048060cb */
[----:B------:R-:W-:Y:S02]  /*7880*/  LEA R191, R168, UR44, 0x3 ;  /* 0x0000002ca8bf7c11 */ /* 0x000fe4000f8e18ff */
[----:B------:R-:W-:Y:S01]  /*7890*/  @P6 SHF.L.U32 R204, R167, 0x1f, RZ ;  /* 0x0000001fa7cc6819 */ /* 0x000fe200000006ff */
[----:B------:R1:W-:Y:S01]  /*78a0*/  STS.128 [R179+0x8010], R200 ;  /* 0x008010c8b3007388 */ /* 0x0003e20000000c00 */
[----:B------:R-:W-:Y:S01]  /*78b0*/  @!PT LDS RZ, [RZ] ;  /* 0x00000000fffff984 */ /* 0x000fe20000000800 */
[----:B------:R-:W-:Y:S01]  /*78c0*/  @!PT LDS RZ, [RZ] ;  /* 0x00000000fffff984 */ /* 0x000fe20000000800 */
[----:B------:R-:W-:Y:S01]  /*78d0*/  @!PT LDS RZ, [RZ] ;  /* 0x00000000fffff984 */ /* 0x000fe20000000800 */
[----:B------:R-:W-:Y:S01]  /*78e0*/  @!PT LDS RZ, [RZ] ;  /* 0x00000000fffff984 */ /* 0x000fe20000000800 */
[----:B------:R2:W-:Y:S07]  /*78f0*/  MEMBAR.ALL.CTA ;  /* 0x0000000000007992 */ /* 0x0005ee0000008000 */
[----:B--2---:R-:W2:Y:S02]  /*7900*/  FENCE.VIEW.ASYNC.S ;  /* 0x00000000000073c6 */ /* 0x004ea40000000000 */
[----:B--2---:R-:W-:Y:S06]  /*7910*/  BAR.SYNC.DEFER_BLOCKING 0x1, 0x80 ;  /* 0x0042000000007b1d */ /* 0x004fec0000010000 */
[----:B------:R-:W-:Y:S05]  /*7920*/  @P0 BRA `(.L_x_116) ;  /* 0x0000000000280947 */ /* 0x000fea0003800000 */
[----:B------:R-:W-:Y:S01]  /*7930*/  UIADD3 UR4, UPT, UPT, UR44, 0x8200, URZ ;  /* 0x000082002c047890 */ /* 0x000fe2000fffe0ff */
[----:B------:R-:W-:Y:S05]  /*7940*/  UMOV UR51, UR36 ;  /* 0x0000002400337c82 */ /* 0x000fea0008000000 */
[----:B------:R-:W-:Y:S01]  /*7950*/  MOV R175, UR4 ;  /* 0x0000000400af7c02 */ /* 0x000fe20008000f00 */
[----:B------:R-:W-:Y:S03]  /*7960*/  UIADD3 UR4, UP0, UPT, UR62, 0x680, URZ ;  /* 0x000006803e047890 */ /* 0x000fe6000ff1e0ff */
[----:B------:R-:W-:Y:S01]  /*7970*/  R2UR UR48, R175 ;  /* 0x00000000af3072ca */ /* 0x000fe200000e0000 */
[----:B------:R-:W-:Y:S11]  /*7980*/  UIADD3.X UR5, UPT, UPT, URZ, UR63, URZ, UP0, !UPT ;  /* 0x0000003fff057290 */ /* 0x000ff600087fe4ff */
[----:B------:R-:W-:Y:S01]  /*7990*/  @!UPT UIADD3 URZ, UPT, UPT, URZ, URZ, URZ ;  /* 0x000000fffffff290 */ /* 0x000fe2000fffe0ff */
[----:B------:R2:W-:Y:S01]  /*79a0*/  UTMASTG.3D [UR48], [UR4] ;  /* 0x00000030040073b5 */ /* 0x0005e20008010000 */
[----:B------:R0:W-:Y:S01]  /*79b0*/  UTMACMDFLUSH ;  /* 0x00000000000079b7 */ /* 0x0001e20000000000 */
[----:B--2---:R-:W-:Y:S04]  /*79c0*/  DEPBAR.LE SB0, 0x1 ;  /* 0x000080400000791a */ /* 0x004fe80000000000 */
.L_x_116:
[----:B------:R-:W-:Y:S05]  /*79d0*/  BSYNC.RECONVERGENT B0 ;  /* 0x0000000000007941 */ /* 0x000fea0003800200 */
.L_x_115:
[----:B------:R-:W-:Y:S06]  /*79e0*/  BAR.SYNC.DEFER_BLOCKING 0x1, 0x80 ;  /* 0x0042000000007b1d */ /* 0x000fec0000010000 */
[----:B------:R-:W2:Y:S01]  /*79f0*/  @P6 SYNCS.PHASECHK.TRANS64.TRYWAIT P0, [R191+URZ+0x40], R204 ;  /* 0x000040ccbf0065a7 */ /* 0x000ea200080011ff */
[----:B------:R-:W-:Y:S01]  /*7a00*/  BSSY B1, `(.L_x_117) ;  /* 0x0000023000017945 */ /* 0x000fe20003800000 */
[----:B--2---:R-:W-:Y:S03]  /*7a10*/  @P6 SEL R181, RZ, 0x1, !P0 ;  /* 0x00000001ffb56807 */ /* 0x004fe60004000000 */
[----:B------:R-:W-:Y:S05]  /*7a20*/  @!P6 BRA `(.L_x_118) ;  /* 0x000000000080e947 */ /* 0x000fea0003800000 */
[----:B------:R-:W-:Y:S01]  /*7a30*/  ISETP.NE.AND P1, PT, R182, RZ, PT ;  /* 0x000000ffb600720c */ /* 0x000fe20003f25270 */
[----:B------:R-:W-:Y:S01]  /*7a40*/  BSSY B0, `(.L_x_119) ;  /* 0x000000a000007945 */ /* 0x000fe20003800000 */
[----:B------:R-:W-:Y:S11]  /*7a50*/  ISETP.NE.AND P0, PT, R181, RZ, PT ;  /* 0x000000ffb500720c */ /* 0x000ff60003f05270 */
[----:B------:R-:W-:Y:S04]  /*7a60*/  @P1 IMAD R3, R168, 0x2000, R173 ;  /* 0x00002000a8031824 */ /* 0x000fe800078e02ad */
[C---:B------:R-:W-:Y:S01]  /*7a70*/  @P1 IMAD.IADD R6, R3.reuse, 0x1, R188 ;  /* 0x0000000103061824 */ /* 0x040fe200078e02bc */
[----:B------:R-:W-:Y:S03]  /*7a80*/  @P1 IADD3 R4, PT, PT, R3, R190, RZ ;  /* 0x000000be03041210 */ /* 0x000fe60007ffe0ff */
[----:B------:R-:W-:Y:S01]  /*7a90*/  @P1 IMAD.IADD R2, R183, 0x1, R6 ;  /* 0x00000001b7021824 */ /* 0x000fe200078e0206 */
[----:B------:R-:W-:Y:S06]  /*7aa0*/  @P0 BRA `(.L_x_120) ;  /* 0x00000000000c0947 */ /* 0x000fec0003800000 */
[----:B------:R-:W-:Y:S04]  /*7ab0*/  SHF.L.U32 R0, R167, 0x1f, RZ ;  /* 0x0000001fa7007819 */ /* 0x000fe800000006ff */
[----:B------:R-:W2:Y:S02]  /*7ac0*/  SYNCS.PHASECHK.TRANS64.TRYWAIT P0, [R191+URZ+0x40], R0 ;  /* 0x00004000bf0075a7 */ /* 0x000ea400080011ff */
[----:B--2---:R-:W-:Y:S05]  /*7ad0*/  @!P0 BRA `(.L_x_121) ;  /* 0x0000004c00248947 */ /* 0x004fea0003800000 */
.L_x_120:
[----:B------:R-:W-:Y:S05]  /*7ae0*/  BSYNC B0 ;  /* 0x0000000000007941 */ /* 0x000fea0003800000 */
.L_x_119:
[----:B------:R-:W-:Y:S01]  /*7af0*/  ISETP.NE.AND P0, PT, R182, RZ, PT ;  /* 0x000000ffb600720c */ /* 0x000fe20003f05270 */
[----:B--2---:R-:W-:Y:S02]  /*7b00*/  VIADD R191, R191, 0x60 ;  /* 0x00000060bfbf7836 */ /* 0x004fe40000000000 */
[----:B------:R-:W-:Y:S02]  /*7b10*/  IMAD.U32 R0, RZ, RZ, UR45 ;  /* 0x0000002dff007e24 */ /* 0x000fe4000f8e00ff */
[----:B------:R-:W-:Y:S03]  /*7b20*/  VIADD R168, R168, 0x1 ;  /* 0x00000001a8a87836 */ /* 0x000fe60000000000 */
[----:B------:R-:W-:Y:S05]  /*7b30*/  PRMT R0, R0, 0x654, R191 ;  /* 0x0000065400007816 */ /* 0x000fea00000000bf */
[----:B------:R2:W3:Y:S04]  /*7b40*/  @P0 LDS.128 R140, [R3] ;  /* 0x00000000038c0984 */ /* 0x0004e80000000c00 */
[----:B------:R2:W4:Y:S04]  /*7b50*/  @P0 LDS.128 R148, [R4+0x20] ;  /* 0x0000200004940984 */ /* 0x0005280000000c00 */
        /* <DEDUP_REMOVED lines=12> */
[----:B--234-:R-:W-:Y:S02]  /*7c20*/  LOP3.LUT R167, R167, R0, RZ, 0x3c, !PT ;  /* 0x00000000a7a77212 */ /* 0x01cfe400078e3cff */
.L_x_118:
[----:B------:R-:W-:Y:S05]  /*7c30*/  BSYNC B1 ;  /* 0x0000000000017941 */ /* 0x000fea0003800000 */
.L_x_117:
[----:B------:R-:W-:Y:S01]  /*7c40*/  VIADD R0, R71, 0x40 ;  /* 0x0000004047007836 */ /* 0x000fe20000000000 */
[----:B------:R-:W-:Y:S04]  /*7c50*/  BSSY.RECONVERGENT B6, `(.L_x_122) ;  /* 0x0000015000067945 */ /* 0x000fe80003800200 */
[----:B------:R-:W-:Y:S04]  /*7c60*/  SHF.R.U32.HI R0, RZ, 0x15, R0 ;  /* 0x00000015ff007819 */ /* 0x000fe80000011600 */
[----:B------:R-:W-:Y:S11]  /*7c70*/  LOP3.LUT P0, RZ, R0, 0x3, R159, 0x48, !PT ;  /* 0x0000000300ff7812 */ /* 0x000ff6000780489f */
[----:B------:R-:W-:Y:S02]  /*7c80*/  @!UPT UIADD3 URZ, UPT, UPT, URZ, URZ, URZ ;  /* 0x000000fffffff290 */ /* 0x000fe4000fffe0ff */
        /* <DEDUP_REMOVED lines=8> */
[----:B------:R-:W5:Y:S01]  /*7d10*/  LDCU.64 UR4, c[0x4][0x18] ;  /* 0x01000300ff0477ac */ /* 0x000f620008000a00 */
[----:B--2---:R-:W-:Y:S01]  /*7d20*/  MOV R5, UR9 ;  /* 0x0000000900057c02 */ /* 0x004fe20008000f00 */
[----:B------:R-:W-:Y:S01]  /*7d30*/  IMAD.U32 R4, RZ, RZ, UR8 ;  /* 0x00000008ff047e24 */ /* 0x000fe2000f8e00ff */
[----:B---3--:R-:W-:Y:S01]  /*7d40*/  MOV R7, UR7 ;  /* 0x0000000700077c02 */ /* 0x008fe20008000f00 */
[----:B------:R-:W-:Y:S01]  /*7d50*/  IMAD.U32 R6, RZ, RZ, UR6 ;  /* 0x00000006ff067e24 */ /* 0x000fe2000f8e00ff */
[----:B-----5:R-:W-:Y:S01]  /*7d60*/  MOV R11, UR5 ;  /* 0x00000005000b7c02 */ /* 0x020fe20008000f00 */
[----:B------:R-:W-:Y:S02]  /*7d70*/  IMAD.U32 R10, RZ, RZ, UR4 ;  /* 0x00000004ff0a7e24 */ /* 0x000fe4000f8e00ff */
[----:B------:R-:W-:Y:S07]  /*7d80*/  LEPC R20, `(.L_x_123) ;  /* 0x000000001014794e */ /* 0x000fee0000000000 */
[----:B-1--4-:R-:W-:Y:S05]  /*7d90*/  CALL.ABS.NOINC R2 ;  /* 0x0000000002007343 */ /* 0x012fea0003c00000 */
.L_x_123:
[----:B------:R-:W-:Y:S05]  /*7da0*/  BSYNC.RECONVERGENT B6 ;  /* 0x0000000000067941 */ /* 0x000fea0003800200 */
.L_x_122:
[----:B------:R-:W-:Y:S01]  /*7db0*/  F2FP.F16.E5M2.UNPACK_B R4, R141 ;  /* 0x0000008dff04723e */ /* 0x000fe200020004ff */
[----:B------:R-:W-:Y:S05]  /*7dc0*/  WARPSYNC.ALL ;  /* 0x0000000000007948 */ /* 0x000fea0003800000 */
[----:B------:R-:W-:Y:S01]  /*7dd0*/  R2UR UR4, R71 ;  /* 0x00000000470472ca */ /* 0x000fe200000e0000 */
[--C-:B------:R-:W-:Y:S01]  /*7de0*/  HADD2.F32 R78, -RZ, R4.reuse.H0_H0 ;  /* 0x20000004ff4e7230 */ /* 0x100fe20000004100 */
[-C--:B------:R-:W-:Y:S01]  /*7df0*/  F2FP.F16.E5M2.UNPACK_B R0, R140.reuse ;  /* 0x0000008cff00723e */ /* 0x080fe200020004ff */
[----:B------:R-:W-:Y:S01]  /*7e00*/  HADD2.F32 R75, -RZ, R4.H1_H1 ;  /* 0x30000004ff4b7230 */ /* 0x000fe20000004100 */
[----:B------:R-:W-:Y:S01]  /*7e10*/  F2FP.F16.E5M2.UNPACK_B R4, R143 ;  /* 0x0000008fff04723e */ /* 0x000fe200020004ff */
[----:B------:R-:W-:Y:S01]  /*7e20*/  BSSY.RECONVERGENT B0, `(.L_x_124) ;  /* 0x0000116000007945 */ /* 0x000fe20003800200 */
[----:B------:R-:W-:Y:S01]  /*7e30*/  F2FP.F16.E5M2.UNPACK_B R3, R140.H1 ;  /* 0x0000008cff03723e */ /* 0x000fe200030004ff */
[--C-:B------:R-:W-:Y:S01]  /*7e40*/  HADD2.F32 R2, -RZ, R0.reuse.H0_H0 ;  /* 0x20000000ff027230 */ /* 0x100fe20000004100 */
[----:B-1----:R-:W-:Y:S01]  /*7e50*/  F2FP.F16.E5M2.UNPACK_B R127, R154 ;  /* 0x0000009aff7f723e */ /* 0x002fe200020004ff */
[----:B------:R-:W-:Y:S01]  /*7e60*/  HADD2.F32 R72, -RZ, R0.H1_H1 ;  /* 0x30000000ff487230 */ /* 0x000fe20000004100 */
[----:B------:R-:W-:Y:S01]  /*7e70*/  F2FP.F16.E5M2.UNPACK_B R0, R141.H1 ;  /* 0x0000008dff00723e */ /* 0x000fe200030004ff */
[--C-:B------:R-:W-:Y:S01]  /*7e80*/  HADD2.F32 R74, -RZ, R3.reuse.H0_H0 ;  /* 0x20000003ff4a7230 */ /* 0x100fe20000004100 */
[----:B------:R-:W-:Y:S01]  /*7e90*/  F2FP.F16.E5M2.UNPACK_B R117, R151.H1 ;  /* 0x00000097ff75723e */ /* 0x000fe200030004ff */
[----:B------:R-:W-:Y:S01]  /*7ea0*/  HADD2.F32 R76, -RZ, R3.H1_H1 ;  /* 0x30000003ff4c7230 */ /* 0x000fe20000004100 */
[-C--:B------:R-:W-:Y:S01]  /*7eb0*/  F2FP.F16.E5M2.UNPACK_B R3, R142.reuse ;  /* 0x0000008eff03723e */ /* 0x080fe200020004ff */
[--C-:B------:R-:W-:Y:S01]  /*7ec0*/  HADD2.F32 R80, -RZ, R0.reuse.H0_H0 ;  /* 0x20000000ff507230 */ /* 0x100fe20000004100 */
[----:B------:R-:W-:Y:S01]  /*7ed0*/  ISETP.NE.AND P0, PT, R176, RZ, PT ;  /* 0x000000ffb000720c */ /* 0x000fe20003f05270 */
[----:B------:R-:W-:Y:S01]  /*7ee0*/  HADD2.F32 R77, -RZ, R0.H1_H1 ;  /* 0x30000000ff4d7230 */ /* 0x000fe20000004100 */
[----:B------:R-:W-:Y:S01]  /*7ef0*/  F2FP.F16.E5M2.UNPACK_B R0, R142.H1 ;  /* 0x0000008eff00723e */ /* 0x000fe200030004ff */
[--C-:B------:R-:W-:Y:S01]  /*7f00*/  HADD2.F32 R82, -RZ, R3.reuse.H0_H0 ;  /* 0x20000003ff527230 */ /* 0x100fe20000004100 */
[----:B------:R-:W-:Y:S01]  /*7f10*/  ISETP.NE.AND P6, PT, R189, RZ, PT ;  /* 0x000000ffbd00720c */ /* 0x000fe20003fc5270 */
[----:B------:R-:W-:Y:S01]  /*7f20*/  HADD2.F32 R79, -RZ, R3.H1_H1 ;  /* 0x30000003ff4f7230 */ /* 0x000fe20000004100 */
[----:B------:R-:W-:Y:S01]  /*7f30*/  F2FP.F16.E5M2.UNPACK_B R3, R143.H1 ;  /* 0x0000008fff03723e */ /* 0x000fe200030004ff */
[--C-:B------:R-:W-:Y:S02]  /*7f40*/  HADD2.F32 R84, -RZ, R0.reuse.H0_H0 ;  /* 0x20000000ff547230 */ /* 0x100fe40000004100 */
[----:B------:R-:W-:Y:S01]  /*7f50*/  HADD2.F32 R81, -RZ, R0.H1_H1 ;  /* 0x30000000ff517230 */ /* 0x000fe20000004100 */
[-C--:B------:R-:W-:Y:S01]  /*7f60*/  F2FP.F16.E5M2.UNPACK_B R0, R144.reuse ;  /* 0x00000090ff00723e */ /* 0x080fe200020004ff */
[--C-:B------:R-:W-:Y:S02]  /*7f70*/  HADD2.F32 R86, -RZ, R4.reuse.H0_H0 ;  /* 0x20000004ff567230 */ /* 0x100fe40000004100 */
[----:B------:R-:W-:Y:S01]  /*7f80*/  HADD2.F32 R83, -RZ, R4.H1_H1 ;  /* 0x30000004ff537230 */ /* 0x000fe20000004100 */
[-C--:B------:R-:W-:Y:S01]  /*7f90*/  F2FP.F16.E5M2.UNPACK_B R4, R145.reuse ;  /* 0x00000091ff04723e */ /* 0x080fe200020004ff */
[--C-:B------:R-:W-:Y:S02]  /*7fa0*/  HADD2.F32 R90, -RZ, R0.reuse.H0_H0 ;  /* 0x20000000ff5a7230 */ /* 0x100fe40000004100 */
[----:B------:R-:W-:Y:S01]  /*7fb0*/  HADD2.F32 R87, -RZ, R0.H1_H1 ;  /* 0x30000000ff577230 */ /* 0x000fe20000004100 */
[----:B------:R-:W-:Y:S01]  /*7fc0*/  F2FP.F16.E5M2.UNPACK_B R0, R145.H1 ;  /* 0x00000091ff00723e */ /* 0x000fe200030004ff */
[--C-:B------:R-:W-:Y:S02]  /*7fd0*/  HADD2.F32 R88, -RZ, R3.reuse.H0_H0 ;  /* 0x20000003ff587230 */ /* 0x100fe40000004100 */
[----:B------:R-:W-:Y:S01]  /*7fe0*/  HADD2.F32 R85, -RZ, R3.H1_H1 ;  /* 0x30000003ff557230 */ /* 0x000fe20000004100 */
[----:B------:R-:W-:Y:S01]  /*7ff0*/  F2FP.F16.E5M2.UNPACK_B R3, R144.H1 ;  /* 0x00000090ff03723e */ /* 0x000fe200030004ff */
[--C-:B------:R-:W-:Y:S02]  /*8000*/  HADD2.F32 R96, -RZ, R0.reuse.H0_H0 ;  /* 0x20000000ff607230 */ /* 0x100fe40000004100 */
[----:B------:R-:W-:Y:S01]  /*8010*/  HADD2.F32 R93, -RZ, R0.H1_H1 ;  /* 0x30000000ff5d7230 */ /* 0x000fe20000004100 */
[-C--:B------:R-:W-:Y:S01]  /*8020*/  F2FP.F16.E5M2.UNPACK_B R0, R146.reuse.H1 ;  /* 0x00000092ff00723e */ /* 0x080fe200030004ff */
[--C-:B------:R-:W-:Y:S02]  /*8030*/  HADD2.F32 R94, -RZ, R4.reuse.H0_H0 ;  /* 0x20000004ff5e7230 */ /* 0x100fe40000004100 */
[----:B------:R-:W-:Y:S01]  /*8040*/  HADD2.F32 R91, -RZ, R4.H1_H1 ;  /* 0x30000004ff5b7230 */ /* 0x000fe20000004100 */
[----:B------:R-:W-:Y:S01]  /*8050*/  F2FP.F16.E5M2.UNPACK_B R4, R147 ;  /* 0x00000093ff04723e */ /* 0x000fe200020004ff */
[--C-:B------:R-:W-:Y:S02]  /*8060*/  HADD2.F32 R92, -RZ, R3.reuse.H0_H0 ;  /* 0x20000003ff5c7230 */ /* 0x100fe40000004100 */
[----:B------:R-:W-:Y:S01]  /*8070*/  HADD2.F32 R89, -RZ, R3.H1_H1 ;  /* 0x30000003ff597230 */ /* 0x000fe20000004100 */
[----:B------:R-:W-:Y:S01]  /*8080*/  F2FP.F16.E5M2.UNPACK_B R3, R146 ;  /* 0x00000092ff03723e */ /* 0x000fe200020004ff */
[--C-:B------:R-:W-:Y:S02]  /*8090*/  HADD2.F32 R100, -RZ, R0.reuse.H0_H0 ;  /* 0x20000000ff647230 */ /* 0x100fe40000004100 */
[----:B------:R-:W-:Y:S01]  /*80a0*/  HADD2.F32 R97, -RZ, R0.H1_H1 ;  /* 0x30000000ff617230 */ /* 0x000fe20000004100 */
[-C--:B------:R-:W-:Y:S01]  /*80b0*/  F2FP.F16.E5M2.UNPACK_B R0, R148.reuse ;  /* 0x00000094ff00723e */ /* 0x080fe200020004ff */
[--C-:B------:R-:W-:Y:S02]  /*80c0*/  HADD2.F32 R102, -RZ, R4.reuse.H0_H0 ;  /* 0x20000004ff667230 */ /* 0x100fe40000004100 */
[----:B------:R-:W-:Y:S01]  /*80d0*/  HADD2.F32 R99, -RZ, R4.H1_H1 ;  /* 0x30000004ff637230 */ /* 0x000fe20000004100 */
[----:B------:R-:W-:Y:S01]  /*80e0*/  F2FP.F16.E5M2.UNPACK_B R4, R149 ;  /* 0x00000095ff04723e */ /* 0x000fe200020004ff */
[--C-:B------:R-:W-:Y:S02]  /*80f0*/  HADD2.F32 R98, -RZ, R3.reuse.H0_H0 ;  /* 0x20000003ff627230 */ /* 0x100fe40000004100 */
[----:B------:R-:W-:Y:S01]  /*8100*/  HADD2.F32 R95, -RZ, R3.H1_H1 ;  /* 0x30000003ff5f7230 */ /* 0x000fe20000004100 */
[----:B------:R-:W-:Y:S01]  /*8110*/  F2FP.F16.E5M2.UNPACK_B R3, R147.H1 ;  /* 0x00000093ff03723e */ /* 0x000fe200030004ff */
[--C-:B------:R-:W-:Y:S02]  /*8120*/  HADD2.F32 R106, -RZ, R0.reuse.H0_H0 ;  /* 0x20000000ff6a7230 */ /* 0x100fe40000004100 */
[----:B------:R-:W-:Y:S01]  /*8130*/  HADD2.F32 R103, -RZ, R0.H1_H1 ;  /* 0x30000000ff677230 */ /* 0x000fe20000004100 */
[----:B------:R-:W-:Y:S01]  /*8140*/  F2FP.F16.E5M2.UNPACK_B R0, R148.H1 ;  /* 0x00000094ff00723e */ /* 0x000fe200030004ff */
[--C-:B------:R-:W-:Y:S02]  /*8150*/  HADD2.F32 R110, -RZ, R4.reuse.H0_H0 ;  /* 0x20000004ff6e7230 */ /* 0x100fe40000004100 */
[----:B------:R-:W-:Y:S02]  /*8160*/  HADD2.F32 R107, -RZ, R4.H1_H1 ;  /* 0x30000004ff6b7230 */ /* 0x000fe40000004100 */
[--C-:B------:R-:W-:Y:S01]  /*8170*/  HADD2.F32 R104, -RZ, R3.reuse.H0_H0 ;  /* 0x20000003ff687230 */ /* 0x100fe20000004100 */
[----:B------:R-:W1:Y:S01]  /*8180*/  LDTM.x64 R4, tmem[UR4+0x40] ;  /* 0x00004004000479ee */ /* 0x000e620008340000 */
[----:B------:R-:W-:Y:S01]  /*8190*/  HADD2.F32 R101, -RZ, R3.H1_H1 ;  /* 0x30000003ff657230 */ /* 0x000fe20000004100 */
[----:B------:R-:W-:Y:S01]  /*81a0*/  F2FP.F16.E5M2.UNPACK_B R3, R149.H1 ;  /* 0x00000095ff03723e */ /* 0x000fe200030004ff */
        /* <DEDUP_REMOVED lines=14> */
[----:B------:R-:W-:Y:S01]  /*8290*/  F2FP.F16.E5M2.UNPACK_B R0, R152.H1 ;  /* 0x00000098ff00723e */ /* 0x000fe200030004ff */
[--C-:B------:R-:W-:Y:S02]  /*82a0*/  HADD2.F32 R122, -RZ, R3.reuse.H0_H0 ;  /* 0x20000003ff7a7230 */ /* 0x100fe40000004100 */
[C---:B-1----:R-:W-:Y:S01]  /*82b0*/  FMUL R7, R70.reuse, R7 ;  /* 0x0000000746077220 */ /* 0x042fe20000400000 */
        /* <DEDUP_REMOVED lines=10> */
[C---:B------:R-:W-:Y:S01]  /*8360*/  FMUL R0, R70.reuse, R4 ;  /* 0x0000000446007220 */ /* 0x040fe20000400000 */
[--C-:B------:R-:W-:Y:S01]  /*8370*/  HADD2.F32 R130, -RZ, R127.reuse.H0_H0 ;  /* 0x2000007fff827230 */ /* 0x100fe20000004100 */
[----:B------:R-:W-:Y:S01]  /*8380*/  F2FP.F16.E5M2.UNPACK_B R4, R155 ;  /* 0x0000009bff04723e */ /* 0x000fe200020004ff */
[----:B------:R-:W-:Y:S02]  /*8390*/  HADD2.F32 R127, -RZ, R127.H1_H1 ;  /* 0x3000007fff7f7230 */ /* 0x000fe40000004100 */
[C---:B------:R-:W-:Y:S01]  /*83a0*/  FFMA R0, R73.reuse, R2, R0 ;  /* 0x0000000249007223 */ /* 0x040fe20000000000 */
[C---:B------:R-:W-:Y:S01]  /*83b0*/  FMUL R2, R70.reuse, R5 ;  /* 0x0000000546027220 */ /* 0x040fe20000400000 */
[--C-:B------:R-:W-:Y:S01]  /*83c0*/  HADD2.F32 R132, -RZ, R3.reuse.H0_H0 ;  /* 0x20000003ff847230 */ /* 0x100fe20000004100 */
[----:B------:R-:W-:Y:S01]  /*83d0*/  F2FP.F16.E5M2.UNPACK_B R5, R155.H1 ;  /* 0x0000009bff05723e */ /* 0x000fe200030004ff */
[----:B------:R-:W-:Y:S02]  /*83e0*/  HADD2.F32 R129, -RZ, R3.H1_H1 ;  /* 0x30000003ff817230 */ /* 0x000fe40000004100 */
[C---:B------:R-:W-:Y:S01]  /*83f0*/  FFMA R2, R73.reuse, R72, R2 ;  /* 0x0000004849027223 */ /* 0x040fe20000000002 */
[--C-:B------:R-:W-:Y:S02]  /*8400*/  HADD2.F32 R72, -RZ, R4.reuse.H0_H0 ;  /* 0x20000004ff487230 */ /* 0x100fe40000004100 */
[C---:B------:R-:W-:Y:S01]  /*8410*/  FMUL R3, R70.reuse, R6 ;  /* 0x0000000646037220 */ /* 0x040fe20000400000 */
[----:B------:R-:W-:Y:S02]  /*8420*/  HADD2.F32 R131, -RZ, R4.H1_H1 ;  /* 0x30000004ff837230 */ /* 0x000fe40000004100 */
[C---:B------:R-:W-:Y:S01]  /*8430*/  FMUL R4, R70.reuse, R9 ;  /* 0x0000000946047220 */ /* 0x040fe20000400000 */
[--C-:B------:R-:W-:Y:S02]  /*8440*/  HADD2.F32 R133, -RZ, R5.reuse.H1_H1 ;  /* 0x30000005ff857230 */ /* 0x100fe40000004100 */
[C---:B------:R-:W-:Y:S01]  /*8450*/  FFMA R3, R73.reuse, R74, R3 ;  /* 0x0000004a49037223 */ /* 0x040fe20000000003 */
[----:B------:R-:W-:Y:S01]  /*8460*/  FFMA R7, R73, R76, R7 ;  /* 0x0000004c49077223 */ /* 0x000fe20000000007 */
[----:B------:R-:W-:Y:S02]  /*8470*/  HADD2.F32 R74, -RZ, R5.H0_H0 ;  /* 0x20000005ff4a7230 */ /* 0x000fe40000004100 */
[C---:B------:R-:W-:Y:S01]  /*8480*/  FMUL R5, R70.reuse, R10 ;  /* 0x0000000a46057220 */ /* 0x040fe20000400000 */
[C---:B------:R-:W-:Y:S01]  /*8490*/  FMUL R6, R70.reuse, R11 ;  /* 0x0000000b46067220 */ /* 0x040fe20000400000 */
[C---:B------:R-:W-:Y:S01]  /*84a0*/  FMUL R11, R70.reuse, R16 ;  /* 0x00000010460b7220 */ /* 0x040fe20000400000 */
[----:B------:R-:W-:Y:S01]  /*84b0*/  F2FP.SATFINITE.E5M2.F32.PACK_AB_MERGE_C R135, R7, R3, RZ ;  /* 0x000000030787723e */ /* 0x000fe200048060ff */
[C---:B------:R-:W-:Y:S01]  /*84c0*/  FMUL R3, R70.reuse, R8 ;  /* 0x0000000846037220 */ /* 0x040fe20000400000 */
[C---:B------:R-:W-:Y:S01]  /*84d0*/  FMUL R7, R70.reuse, R12 ;  /* 0x0000000c46077220 */ /* 0x040fe20000400000 */
[C---:B------:R-:W-:Y:S01]  /*84e0*/  FMUL R8, R70.reuse, R13 ;  /* 0x0000000d46087220 */ /* 0x040fe20000400000 */
[C---:B------:R-:W-:Y:S01]  /*84f0*/  FMUL R12, R70.reuse, R17 ;  /* 0x00000011460c7220 */ /* 0x040fe20000400000 */
[C---:B------:R-:W-:Y:S01]  /*8500*/  FFMA R3, R73.reuse, R78, R3 ;  /* 0x0000004e49037223 */ /* 0x040fe20000000003 */
[C---:B------:R-:W-:Y:S01]  /*8510*/  FFMA R4, R73.reuse, R75, R4 ;  /* 0x0000004b49047223 */ /* 0x040fe20000000004 */
[C---:B------:R-:W-:Y:S01]  /*8520*/  FFMA R5, R73.reuse, R80, R5 ;  /* 0x0000005049057223 */ /* 0x040fe20000000005 */
[C---:B------:R-:W-:Y:S01]  /*8530*/  FFMA R6, R73.reuse, R77, R6 ;  /* 0x0000004d49067223 */ /* 0x040fe20000000006 */
[C---:B------:R-:W-:Y:S01]  /*8540*/  FFMA R7, R73.reuse, R82, R7 ;  /* 0x0000005249077223 */ /* 0x040fe20000000007 */
[C---:B------:R-:W-:Y:S01]  /*8550*/  FFMA R8, R73.reuse, R79, R8 ;  /* 0x0000004f49087223 */ /* 0x040fe20000000008 */
[C---:B------:R-:W-:Y:S01]  /*8560*/  FMUL R16, R70.reuse, R21 ;  /* 0x0000001546107220 */ /* 0x040fe20000400000 */
[----:B------:R-:W-:Y:S01]  /*8570*/  FMUL R9, R70, R14 ;  /* 0x0000000e46097220 */ /* 0x000fe20000400000 */
[----:B------:R-:W-:Y:S01]  /*8580*/  F2FP.SATFINITE.E5M2.F32.PACK_AB_MERGE_C R5, R6, R5, RZ ;  /* 0x000000050605723e */ /* 0x000fe200048060ff */
[C---:B------:R-:W-:Y:S01]  /*8590*/  FMUL R10, R70.reuse, R15 ;  /* 0x0000000f460a7220 */ /* 0x040fe20000400000 */
[C---:B------:R-:W-:Y:S01]  /*85a0*/  FMUL R15, R70.reuse, R20 ;  /* 0x00000014460f7220 */ /* 0x040fe20000400000 */
[C---:B------:R-:W-:Y:S01]  /*85b0*/  FFMA R9, R73.reuse, R84, R9 ;  /* 0x0000005449097223 */ /* 0x040fe20000000009 */
[C---:B------:R-:W-:Y:S01]  /*85c0*/  FMUL R20, R70.reuse, R25 ;  /* 0x0000001946147220 */ /* 0x040fe20000400000 */
[C---:B------:R-:W-:Y:S01]  /*85d0*/  FFMA R10, R73.reuse, R81, R10 ;  /* 0x00000051490a7223 */ /* 0x040fe2000000000a */
[C---:B------:R-:W-:Y:S01]  /*85e0*/  FFMA R11, R73.reuse, R86, R11 ;  /* 0x00000056490b7223 */ /* 0x040fe2000000000b */
[C---:B------:R-:W-:Y:S01]  /*85f0*/  FFMA R12, R73.reuse, R83, R12 ;  /* 0x00000053490c7223 */ /* 0x040fe2000000000c */
[C---:B------:R-:W-:Y:S01]  /*8600*/  FMUL R13, R70.reuse, R18 ;  /* 0x00000012460d7220 */ /* 0x040fe20000400000 */
[----:B------:R-:W-:Y:S01]  /*8610*/  FMUL R14, R70, R19 ;  /* 0x00000013460e7220 */ /* 0x000fe20000400000 */
[----:B------:R-:W-:Y:S01]  /*8620*/  F2FP.SATFINITE.E5M2.F32.PACK_AB_MERGE_C R9, R10, R9, RZ ;  /* 0x000000090a09723e */ /* 0x000fe200048060ff */
[C---:B------:R-:W-:Y:S01]  /*8630*/  FMUL R19, R70.reuse, R24 ;  /* 0x0000001846137220 */ /* 0x040fe20000400000 */
        /* <DEDUP_REMOVED lines=17> */
[----:B------:R-:W-:Y:S01]  /*8750*/  FMUL R27, R70, R32 ;  /* 0x00000020461b7220 */ /* 0x000fe20000400000 */
[C---:B------:R-:W-:Y:S01]  /*8760*/  FFMA R21, R73.reuse, R96, R21 ;  /* 0x0000006049157223 */ /* 0x040fe20000000015 */
[C---:B------:R-:W-:Y:S01]  /*8770*/  FFMA R22, R73.reuse, R93, R22 ;  /* 0x0000005d49167223 */ /* 0x040fe20000000016 */
[----:B------:R-:W-:Y:S01]  /*8780*/  F2FP.SATFINITE.E5M2.F32.PACK_AB_MERGE_C R16, R16, R15, R17 ;  /* 0x0000000f1010723e */ /* 0x000fe20004806011 */
[C---:B------:R-:W-:Y:S01]  /*8790*/  FFMA R23, R73.reuse, R98, R23 ;  /* 0x0000006249177223 */ /* 0x040fe20000000017 */
[C---:B------:R-:W-:Y:S01]  /*87a0*/  FFMA R24, R73.reuse, R95, R24 ;  /* 0x0000005f49187223 */ /* 0x040fe20000000018 */
[----:B------:R-:W-:Y:S01]  /*87b0*/  FMUL R32, R70, R37 ;  /* 0x0000002546207220 */ /* 0x000fe20000400000 */
[----:B------:R-:W-:Y:S01]  /*87c0*/  F2FP.SATFINITE.E5M2.F32.PACK_AB_MERGE_C R21, R22, R21, RZ ;  /* 0x000000151615723e */ /* 0x000fe200048060ff */
[C---:B------:R-:W-:Y:S01]  /*87d0*/  FMUL R25, R70.reuse, R30 ;  /* 0x0000001e46197220 */ /* 0x040fe20000400000 */
[C---:B------:R-:W-:Y:S01]  /*87e0*/  FMUL R26, R70.reuse, R31 ;  /* 0x0000001f461a7220 */ /* 0x040fe20000400000 */
[----:B------:R-:W-:Y:S01]  /*87f0*/  FMUL R31, R70, R36 ;  /* 0x00000024461f7220 */ /* 0x000fe20000400000 */
[----:B------:R-:W-:Y:S01]  /*8800*/  F2FP.SATFINITE.E5M2.F32.PACK_AB_MERGE_C R17, R20, R19, R21 ;  /* 0x000000131411723e */ /* 0x000fe20004806015 */
        /* <DEDUP_REMOVED lines=8> */
[----:B------:R-:W-:Y:S01]  /*8890*/  FMUL R35, R70, R40 ;  /* 0x0000002846237220 */ /* 0x000fe20000400000 */
[C---:B------:R-:W-:Y:S01]  /*88a0*/  FFMA R29, R73.reuse, R104, R29 ;  /* 0x00000068491d7223 */ /* 0x040fe2000000001d */
[----:B------:R-:W-:Y:S01]  /*88b0*/  F2FP.SATFINITE.E5M2.F32.PACK_AB_MERGE_C R18, R24, R23, R18 ;  /* 0x000000171812723e */ /* 0x000fe20004806012 */
        /* <DEDUP_REMOVED lines=22> */
[C---:B------:R-:W-:Y:S01]  /*8a20*/  FMUL R41, R70.reuse, R46 ;  /* 0x0000002e46297220 */ /* 0x040fe20000400000 */
[C---:B------:R-:W-:Y:S01]  /*8a30*/  FMUL R42, R70.reuse, R47 ;  /* 0x0000002f462a7220 */ /* 0x040fe20000400000 */
        /* <DEDUP_REMOVED lines=8> */
[C---:B------:R-:W-:Y:S01]  /*8ac0*/  FMUL R47, R70.reuse, R52 ;  /* 0x00000034462f7220 */ /* 0x040fe20000400000 */
[C---:B------:R-:W-:Y:S01]  /*8ad0*/  FFMA R44, R73.reuse, R115, R44 ;  /* 0x00000073492c7223 */ /* 0x040fe2000000002c */
[C---:B------:R-:W-:Y:S01]  /*8ae0*/  FMUL R48, R70.reuse, R53 ;  /* 0x0000003546307220 */ /* 0x040fe20000400000 */
        /* <DEDUP_REMOVED lines=8> */
[C---:B------:R-:W-:Y:S01]  /*8b70*/  FFMA R45, R73.reuse, R120, R45 ;  /* 0x00000078492d7223 */ /* 0x040fe2000000002d */
[C---:B------:R-:W-:Y:S01]  /*8b80*/  FMUL R59, R70.reuse, R64 ;  /* 0x00000040463b7220 */ /* 0x040fe20000400000 */
[C---:B------:R-:W-:Y:S01]  /*8b90*/  FMUL R60, R70.reuse, R65 ;  /* 0x00000041463c7220 */ /* 0x040fe20000400000 */
[C---:B------:R-:W-:Y:S01]  /*8ba0*/  FMUL R61, R70.reuse, R66 ;  /* 0x00000042463d7220 */ /* 0x040fe20000400000 */
[----:B------:R-:W-:Y:S01]  /*8bb0*/  FMUL R62, R70, R67 ;  /* 0x00000043463e7220 */ /* 0x000fe20000400000 */
[C---:B------:R-:W-:Y:S01]  /*8bc0*/  FFMA R46, R73.reuse, R117, R46 ;  /* 0x00000075492e7223 */ /* 0x040fe2000000002e */
[----:B------:R-:W-:Y:S01]  /*8bd0*/  F2FP.SATFINITE.E5M2.F32.PACK_AB_MERGE_C R64, R2, R0, R135 ;  /* 0x000000000240723e */ /* 0x000fe20004806087 */
[C---:B------:R-:W-:Y:S01]  /*8be0*/  FFMA R47, R73.reuse, R122, R47 ;  /* 0x0000007a492f7223 */ /* 0x040fe2000000002f */
[----:B------:R-:W-:Y:S01]  /*8bf0*/  F2FP.SATFINITE.E5M2.F32.PACK_AB_MERGE_C R65, R4, R3, R5 ;  /* 0x000000030441723e */ /* 0x000fe20004806005 */
[C---:B------:R-:W-:Y:S01]  /*8c00*/  FFMA R48, R73.reuse, R119, R48 ;  /* 0x0000007749307223 */ /* 0x040fe20000000030 */
[----:B------:R-:W-:Y:S01]  /*8c10*/  F2FP.SATFINITE.E5M2.F32.PACK_AB_MERGE_C R66, R8, R7, R9 ;  /* 0x000000070842723e */ /* 0x000fe20004806009 */
[C---:B------:R-:W-:Y:S01]  /*8c20*/  FFMA R49, R73.reuse, R124, R49 ;  /* 0x0000007c49317223 */ /* 0x040fe20000000031 */
[----:B------:R-:W-:Y:S01]  /*8c30*/  F2FP.SATFINITE.E5M2.F32.PACK_AB_MERGE_C R67, R12, R11, R13 ;  /* 0x0000000b0c43723e */ /* 0x000fe2000480600d */
[----:B------:R-:W-:Y:S01]  /*8c40*/  FMUL R53, R70, R58 ;  /* 0x0000003a46357220 */ /* 0x000fe20000400000 */
[C---:B------:R-:W-:Y:S01]  /*8c50*/  FFMA R50, R73.reuse, R121, R50 ;  /* 0x0000007949327223 */ /* 0x040fe20000000032 */
[C---:B------:R-:W-:Y:S01]  /*8c60*/  FFMA R51, R73.reuse, R126, R51 ;  /* 0x0000007e49337223 */ /* 0x040fe20000000033 */
[C---:B------:R-:W-:Y:S01]  /*8c70*/  FFMA R52, R73.reuse, R123, R52 ;  /* 0x0000007b49347223 */ /* 0x040fe20000000034 */
[----:B------:R1:W-:Y:S01]  /*8c80*/  STS.128 [R137+UR44+0xa200], R64 ;  /* 0x00a2004089007988 */ /* 0x0003e20008000c2c */
[C---:B------:R-:W-:Y:S01]  /*8c90*/  FFMA R53, R73.reuse, R128, R53 ;  /* 0x0000008049357223 */ /* 0x040fe20000000035 */
[----:B------:R-:W-:Y:S01]  /*8ca0*/  F2FP.SATFINITE.E5M2.F32.PACK_AB_MERGE_C R37, R38, R37, RZ ;  /* 0x000000252625723e */ /* 0x000fe200048060ff */
[C---:B------:R-:W-:Y:S01]  /*8cb0*/  FFMA R54, R73.reuse, R125, R54 ;  /* 0x0000007d49367223 */ /* 0x040fe20000000036 */
[----:B------:R-:W-:Y:S01]  /*8cc0*/  FMUL R58, R70, R63 ;  /* 0x0000003f463a7220 */ /* 0x000fe20000400000 */
[C---:B------:R-:W-:Y:S01]  /*8cd0*/  FFMA R55, R73.reuse, R130, R55 ;  /* 0x0000008249377223 */ /* 0x040fe20000000037 */
[C---:B------:R-:W-:Y:S01]  /*8ce0*/  FFMA R56, R73.reuse, R127, R56 ;  /* 0x0000007f49387223 */ /* 0x040fe20000000038 */
[C---:B------:R-:W-:Y:S01]  /*8cf0*/  FFMA R57, R73.reuse, R132, R57 ;  /* 0x0000008449397223 */ /* 0x040fe20000000039 */
[----:B------:R1:W-:Y:S01]  /*8d00*/  STS.128 [R178+0xa010], R16 ;  /* 0x00a01010b2007388 */ /* 0x0003e20000000c00 */
[----:B------:R-:W-:Y:S01]  /*8d10*/  F2FP.SATFINITE.E5M2.F32.PACK_AB_MERGE_C R33, R36, R35, R37 ;  /* 0x000000232421723e */ /* 0x000fe20004806025 */
[C---:B------:R-:W-:Y:S01]  /*8d20*/  FFMA R58, R73.reuse, R129, R58 ;  /* 0x00000081493a7223 */ /* 0x040fe2000000003a */
[----:B------:R-:W-:Y:S01]  /*8d30*/  F2FP.SATFINITE.E5M2.F32.PACK_AB_MERGE_C R34, R42, R41, RZ ;  /* 0x000000292a22723e */ /* 0x000fe200048060ff */
[C---:B------:R-:W-:Y:S01]  /*8d40*/  FFMA R59, R73.reuse, R72, R59 ;  /* 0x00000048493b7223 */ /* 0x040fe2000000003b */
[----:B------:R-:W-:Y:S01]  /*8d50*/  F2FP.SATFINITE.E5M2.F32.PACK_AB_MERGE_C R35, R46, R45, RZ ;  /* 0x0000002d2e23723e */ /* 0x000fe200048060ff */
        /* <DEDUP_REMOVED lines=25> */
[----:B------:R-:W-:Y:S02]  /*8ef0*/  UIADD3 UR4, UP0, UPT, UR62, 0x680, URZ ;  /* 0x000006803e047890 */ /* 0x000fe4000ff1e0ff */
[----:B------:R-:W-:Y:S02]  /*8f00*/  UIADD3 UR9, UPT, UPT, UR49, 0x40, URZ ;  /* 0x0000004031097890 */ /* 0x000fe4000fffe0ff */
[----:B------:R-:W-:Y:S02]  /*8f10*/  UIADD3 UR8, UPT, UPT, UR44, 0xa200, URZ ;  /* 0x0000a2002c087890 */ /* 0x000fe4000fffe0ff */
[----:B------:R-:W-:Y:S01]  /*8f20*/  UIADD3.X UR5, UPT, UPT, URZ, UR63, URZ, UP0, !UPT ;  /* 0x0000003fff057290 */ /* 0x000fe200087fe4ff */
[----:B------:R-:W-:Y:S01]  /*8f30*/  UMOV UR10, UR50 ;  /* 0x00000032000a7c82 */ /* 0x000fe20008000000 */
[----:B------:R-:W-:Y:S07]  /*8f40*/  UMOV UR11, UR36 ;  /* 0x00000024000b7c82 */ /* 0x000fee0008000000 */
[----:B------:R2:W-:Y:S01]  /*8f50*/  UTMASTG.3D [UR8], [UR4] ;  /* 0x00000008040073b5 */ /* 0x0005e20008010000 */
[----:B------:R0:W-:Y:S01]  /*8f60*/  UTMACMDFLUSH ;  /* 0x00000000000079b7 */ /* 0x0001e20000000000 */
[----:B--2---:R-:W-:Y:S04]  /*8f70*/  DEPBAR.LE SB0, 0x1 ;  /* 0x000080400000791a */ /* 0x004fe80000000000 */
.L_x_125:
[----:B------:R-:W-:Y:S05]  /*8f80*/  BSYNC.RECONVERGENT B0 ;  /* 0x0000000000007941 */ /* 0x000fea0003800200 */
.L_x_124:
        /* <DEDUP_REMOVED lines=16> */
.L_x_129:
[----:B------:R-:W-:Y:S05]  /*9090*/  BSYNC B0 ;  /* 0x0000000000007941 */ /* 0x000fea0003800000 */
.L_x_128:
        /* <DEDUP_REMOVED lines=20> */
.L_x_127:
[----:B------:R-:W-:Y:S05]  /*91e0*/  BSYNC B1 ;  /* 0x0000000000017941 */ /* 0x000fea0003800000 */
.L_x_126:
        /* <DEDUP_REMOVED lines=22> */
.L_x_132:
[----:B------:R-:W-:Y:S05]  /*9350*/  BSYNC.RECONVERGENT B6 ;  /* 0x0000000000067941 */ /* 0x000fea0003800200 */
.L_x_131:
        /* <DEDUP_REMOVED lines=276> */
[----:B------:R-:W-:Y:S02]  /*a4a0*/  UIADD3 UR4, UPT, UPT, UR44, 0x8200, URZ ;  /* 0x000082002c047890 */ /* 0x000fe4000fffe0ff */
[----:B------:R-:W-:Y:S01]  /*a4b0*/  UIADD3 UR9, UPT, UPT, UR49, 0x80, URZ ;  /* 0x0000008031097890 */ /* 0x000fe2000fffe0ff */
[----:B------:R-:W-:Y:S01]  /*a4c0*/  UMOV UR10, UR50 ;  /* 0x00000032000a7c82 */ /* 0x000fe20008000000 */
[----:B------:R-:W-:Y:S02]  /*a4d0*/  UMOV UR11, UR36 ;  /* 0x00000024000b7c82 */ /* 0x000fe40008000000 */
        /* <DEDUP_REMOVED lines=8> */
.L_x_134:
[----:B------:R-:W-:Y:S05]  /*a560*/  BSYNC.RECONVERGENT B0 ;  /* 0x0000000000007941 */ /* 0x000fea0003800200 */
.L_x_133:
        /* <DEDUP_REMOVED lines=16> */
.L_x_138:
[----:B------:R-:W-:Y:S05]  /*a670*/  BSYNC B0 ;  /* 0x0000000000007941 */ /* 0x000fea0003800000 */
.L_x_137:
        /* <DEDUP_REMOVED lines=20> */
.L_x_136:
[----:B------:R-:W-:Y:S05]  /*a7c0*/  BSYNC B1 ;  /* 0x0000000000017941 */ /* 0x000fea0003800000 */
.L_x_135:
[----:B------:R-:W-:Y:S05]  /*a7d0*/  VIADD R0, R71, 0xc0 ;  /* 0x000000c047007836 */ /* 0x000fea0000000000 */
        /* <DEDUP_REMOVED lines=20> */
.L_x_140:
[----:B------:R-:W-:Y:S01]  /*a920*/  ISETP.NE.AND P0, PT, R176, RZ, PT ;  /* 0x000000ffb000720c */ /* 0x000fe20003f05270 */
[----:B------:R-:W-:Y:S05]  /*a930*/  WARPSYNC.ALL ;  /* 0x0000000000007948 */ /* 0x000fea0003800000 */
[----:B------:R-:W-:Y:S01]  /*a940*/  R2UR UR4, R71 ;  /* 0x00000000470472ca */ /* 0x000fe200000e0000 */
[----:B------:R-:W-:Y:S01]  /*a950*/  BSSY.RECONVERGENT B0, `(.L_x_141) ;  /* 0x000011c000007945 */ /* 0x000fe20003800200 */
[----:B------:R-:W-:Y:S02]  /*a960*/  F2FP.F16.E5M2.UNPACK_B R11, R141 ;  /* 0x0000008dff0b723e */ /* 0x000fe400020004ff */
[----:B------:R-:W-:Y:S02]  /*a970*/  F2FP.F16.E5M2.UNPACK_B R10, R142 ;  /* 0x0000008eff0a723e */ /* 0x000fe400020004ff */
[----:B------:R-:W-:Y:S01]  /*a980*/  F2FP.F16.E5M2.UNPACK_B R9, R143 ;  /* 0x0000008fff09723e */ /* 0x000fe200020004ff */
[--C-:B------:R-:W-:Y:S01]  /*a990*/  HADD2.F32 R74, -RZ, R11.reuse.H0_H0 ;  /* 0x2000000bff4a7230 */ /* 0x100fe20000004100 */
[----:B------:R-:W-:Y:S01]  /*a9a0*/  F2FP.F16.E5M2.UNPACK_B R8, R144 ;  /* 0x00000090ff08723e */ /* 0x000fe200020004ff */
[----:B------:R-:W-:Y:S01]  /*a9b0*/  HADD2.F32 R76, -RZ, R11.H1_H1 ;  /* 0x3000000bff4c7230 */ /* 0x000fe20000004100 */
[----:B------:R-:W-:Y:S01]  /*a9c0*/  F2FP.F16.E5M2.UNPACK_B R7, R145 ;  /* 0x00000091ff07723e */ /* 0x000fe200020004ff */
[--C-:B------:R-:W-:Y:S01]  /*a9d0*/  HADD2.F32 R77, -RZ, R10.reuse.H0_H0 ;  /* 0x2000000aff4d7230 */ /* 0x100fe20000004100 */
[----:B------:R-:W-:Y:S01]  /*a9e0*/  F2FP.F16.E5M2.UNPACK_B R6, R146 ;  /* 0x00000092ff06723e */ /* 0x000fe200020004ff */
[----:B------:R-:W-:Y:S01]  /*a9f0*/  HADD2.F32 R80, -RZ, R10.H1_H1 ;  /* 0x3000000aff507230 */ /* 0x000fe20000004100 */
[----:B------:R-:W-:Y:S01]  /*aa00*/  F2FP.F16.E5M2.UNPACK_B R5, R147 ;  /* 0x00000093ff05723e */ /* 0x000fe200020004ff */
[--C-:B------:R-:W-:Y:S01]  /*aa10*/  HADD2.F32 R81, -RZ, R9.reuse.H0_H0 ;  /* 0x20000009ff517230 */ /* 0x100fe20000004100 */
[----:B-1----:R-:W-:Y:S01]  /*aa20*/  F2FP.F16.E5M2.UNPACK_B R4, R148 ;  /* 0x00000094ff04723e */ /* 0x002fe200020004ff */
[----:B------:R-:W-:Y:S01]  /*aa30*/  HADD2.F32 R83, -RZ, R9.H1_H1 ;  /* 0x30000009ff537230 */ /* 0x000fe20000004100 */
[-C--:B------:R-:W-:Y:S01]  /*aa40*/  F2FP.F16.E5M2.UNPACK_B R2, R140.reuse ;  /* 0x0000008cff02723e */ /* 0x080fe200020004ff */
[--C-:B------:R-:W-:Y:S01]  /*aa50*/  HADD2.F32 R86, -RZ, R8.reuse.H0_H0 ;  /* 0x20000008ff567230 */ /* 0x100fe20000004100 */
[----:B------:R-:W-:Y:S01]  /*aa60*/  F2FP.F16.E5M2.UNPACK_B R140, R140.H1 ;  /* 0x0000008cff8c723e */ /* 0x000fe200030004ff */
[----:B------:R-:W-:Y:S01]  /*aa70*/  HADD2.F32 R87, -RZ, R8.H1_H1 ;  /* 0x30000008ff577230 */ /* 0x000fe20000004100 */
[----:B------:R-:W-:Y:S01]  /*aa80*/  F2FP.F16.E5M2.UNPACK_B R141, R141.H1 ;  /* 0x0000008dff8d723e */ /* 0x000fe200030004ff */
[--C-:B------:R-:W-:Y:S01]  /*aa90*/  HADD2.F32 R90, -RZ, R7.reuse.H0_H0 ;  /* 0x20000007ff5a7230 */ /* 0x100fe20000004100 */
[----:B------:R-:W-:Y:S01]  /*aaa0*/  F2FP.F16.E5M2.UNPACK_B R142, R142.H1 ;  /* 0x0000008eff8e723e */ /* 0x000fe200030004ff */
[----:B------:R-:W-:Y:S01]  /*aab0*/  HADD2.F32 R91, -RZ, R7.H1_H1 ;  /* 0x30000007ff5b7230 */ /* 0x000fe20000004100 */
[----:B------:R-:W-:Y:S01]  /*aac0*/  F2FP.F16.E5M2.UNPACK_B R143, R143.H1 ;  /* 0x0000008fff8f723e */ /* 0x000fe200030004ff */
[--C-:B------:R-:W-:Y:S01]  /*aad0*/  HADD2.F32 R94, -RZ, R6.reuse.H0_H0 ;  /* 0x20000006ff5e7230 */ /* 0x100fe20000004100 */
[----:B------:R-:W-:Y:S01]  /*aae0*/  IADD3 R163, PT, PT, R163, 0xc0, RZ ;  /* 0x000000c0a3a37810 */ /* 0x000fe20007ffe0ff */
[----:B------:R-:W-:Y:S01]  /*aaf0*/  HADD2.F32 R95, -RZ, R6.H1_H1 ;  /* 0x30000006ff5f7230 */ /* 0x000fe20000004100 */
[----:B------:R-:W-:Y:S01]  /*ab00*/  F2FP.F16.E5M2.UNPACK_B R107, R149 ;  /* 0x00000095ff6b723e */ /* 0x000fe200020004ff */
[--C-:B------:R-:W-:Y:S01]  /*ab10*/  HADD2.F32 R98, -RZ, R5.reuse.H0_H0 ;  /* 0x20000005ff627230 */ /* 0x100fe20000004100 */
[----:B------:R-:W-:Y:S01]  /*ab20*/  LOP3.LUT R163, R163, 0xfefffff8, RZ, 0xc0, !PT ;  /* 0xfefffff8a3a37812 */ /* 0x000fe200078ec0ff */
[----:B------:R-:W-:Y:S01]  /*ab30*/  HADD2.F32 R99, -RZ, R5.H1_H1 ;  /* 0x30000005ff637230 */ /* 0x000fe20000004100 */
[----:B------:R-:W-:Y:S01]  /*ab40*/  F2FP.F16.E5M2.UNPACK_B R111, R150 ;  /* 0x00000096ff6f723e */ /* 0x000fe200020004ff */
[--C-:B------:R-:W-:Y:S01]  /*ab50*/  HADD2.F32 R102, -RZ, R4.reuse.H0_H0 ;  /* 0x20000004ff667230 */ /* 0x100fe20000004100 */
[----:B------:R-:W-:Y:S01]  /*ab60*/  F2FP.F16.E5M2.UNPACK_B R115, R151 ;  /* 0x00000097ff73723e */ /* 0x000fe200020004ff */
[----:B------:R-:W-:Y:S01]  /*ab70*/  HADD2.F32 R103, -RZ, R4.H1_H1 ;  /* 0x30000004ff677230 */ /* 0x000fe20000004100 */
[----:B------:R-:W-:Y:S01]  /*ab80*/  F2FP.F16.E5M2.UNPACK_B R119, R152 ;  /* 0x00000098ff77723e */ /* 0x000fe200020004ff */
[----:B------:R-:W1:Y:S01]  /*ab90*/  LDTM.x64 R4, tmem[UR4+0xc0] ;  /* 0x0000c004000479ee */ /* 0x000e620008340000 */
[--C-:B------:R-:W-:Y:S01]  /*aba0*/  HADD2.F32 R0, -RZ, R2.reuse.H0_H0 ;  /* 0x20000002ff007230 */ /* 0x100fe20000004100 */
[----:B------:R-:W-:Y:S01]  /*abb0*/  NOP ;  /* 0x0000000000007918 */ /* 0x000fe20000000000 */
[----:B-1----:R1:W-:Y:S01]  /*abc0*/  SYNCS.ARRIVE.TRANS64.RED.A1T0 RZ, [R163+URZ], RZ ;  /* 0x000000ffa3ff79a7 */ /* 0x0023e200081004ff */
[----:B------:R-:W-:Y:S01]  /*abd0*/  HADD2.F32 R2, -RZ, R2.H1_H1 ;  /* 0x30000002ff027230 */ /* 0x000fe20000004100 */
[----:B------:R-:W-:Y:S01]  /*abe0*/  F2FP.F16.E5M2.UNPACK_B R123, R153 ;  /* 0x00000099ff7b723e */ /* 0x000fe200020004ff */
[----:B------:R-:W-:Y:S01]  /*abf0*/  HADD2.F32 R78, -RZ, R141.H1_H1 ;  /* 0x3000008dff4e7230 */ /* 0x000fe20000004100 */
[----:B------:R-:W-:Y:S01]  /*ac00*/  F2FP.F16.E5M2.UNPACK_B R127, R154 ;  /* 0x0000009aff7f723e */ /* 0x000fe200020004ff */
[--C-:B------:R-:W-:Y:S01]  /*ac10*/  HADD2.F32 R106, -RZ, R107.reuse.H0_H0 ;  /* 0x2000006bff6a7230 */ /* 0x100fe20000004100 */
[----:B------:R-:W-:Y:S01]  /*ac20*/  F2FP.F16.E5M2.UNPACK_B R130, R155 ;  /* 0x0000009bff82723e */ /* 0x000fe200020004ff */
[----:B------:R-:W-:Y:S01]  /*ac30*/  HADD2.F32 R107, -RZ, R107.H1_H1 ;  /* 0x3000006bff6b7230 */ /* 0x000fe20000004100 */
[----:B------:R-:W-:Y:S01]  /*ac40*/  F2FP.F16.E5M2.UNPACK_B R144, R144.H1 ;  /* 0x00000090ff90723e */ /* 0x000fe200030004ff */
        /* <DEDUP_REMOVED lines=12> */
[C---:B------:R-:W-:Y:S01]  /*ad10*/  FMUL R4, R70.reuse, R4 ;  /* 0x0000000446047220 */ /* 0x040fe20000400000 */
[C---:B------:R-:W-:Y:S01]  /*ad20*/  FMUL R5, R70.reuse, R5 ;  /* 0x0000000546057220 */ /* 0x040fe20000400000 */
[--C-:B------:R-:W-:Y:S02]  /*ad30*/  HADD2.F32 R3, -RZ, R140.reuse.H0_H0 ;  /* 0x2000008cff037230 */ /* 0x100fe40000004100 */
        /* <DEDUP_REMOVED lines=9> */
[----:B------:R-:W-:Y:S02]  /*add0*/  HADD2.F32 R122, -RZ, R123.H0_H0 ;  /* 0x2000007bff7a7230 */ /* 0x000fe40000004100 */
[C---:B------:R-:W-:Y:S01]  /*ade0*/  FMUL R6, R70.reuse, R6 ;  /* 0x0000000646067220 */ /* 0x040fe20000400000 */
[----:B------:R-:W-:Y:S02]  /*adf0*/  HADD2.F32 R72, -RZ, R140.H1_H1 ;  /* 0x3000008cff487230 */ /* 0x000fe40000004100 */
[C---:B------:R-:W-:Y:S01]  /*ae00*/  FMUL R7, R70.reuse, R7 ;  /* 0x0000000746077220 */ /* 0x040fe20000400000 */
[----:B------:R-:W-:Y:S02]  /*ae10*/  HADD2.F32 R75, -RZ, R141.H0_H0 ;  /* 0x2000008dff4b7230 */ /* 0x000fe40000004100 */
[C---:B------:R-:W-:Y:S01]  /*ae20*/  FFMA R6, R73.reuse, R3, R6 ;  /* 0x0000000349067223 */ /* 0x040fe20000000006 */
[----:B------:R-:W-:Y:S02]  /*ae30*/  HADD2.F32 R123, -RZ, R123.H1_H1 ;  /* 0x3000007bff7b7230 */ /* 0x000fe40000004100 */
[C---:B------:R-:W-:Y:S01]  /*ae40*/  FFMA R7, R73.reuse, R72, R7 ;  /* 0x0000004849077223 */ /* 0x040fe20000000007 */
[C---:B------:R-:W-:Y:S01]  /*ae50*/  FFMA R8, R73.reuse, R74, R8 ;  /* 0x0000004a49087223 */ /* 0x040fe20000000008 */
[----:B------:R-:W-:Y:S01]  /*ae60*/  FFMA R9, R73, R76, R9 ;  /* 0x0000004c49097223 */ /* 0x000fe20000000009 */
[--C-:B------:R-:W-:Y:S02]  /*ae70*/  HADD2.F32 R126, -RZ, R127.reuse.H0_H0 ;  /* 0x2000007fff7e7230 */ /* 0x100fe40000004100 */
[C---:B------:R-:W-:Y:S01]  /*ae80*/  FMUL R10, R70.reuse, R10 ;  /* 0x0000000a460a7220 */ /* 0x040fe20000400000 */
[----:B------:R-:W-:Y:S01]  /*ae90*/  F2FP.SATFINITE.E5M2.F32.PACK_AB_MERGE_C R76, R7, R6, RZ ;  /* 0x00000006074c723e */ /* 0x000fe200048060ff */
[C---:B------:R-:W-:Y:S01]  /*aea0*/  FMUL R7, R70.reuse, R20 ;  /* 0x0000001446077220 */ /* 0x040fe20000400000 */
[----:B------:R-:W-:Y:S02]  /*aeb0*/  HADD2.F32 R127, -RZ, R127.H1_H1 ;  /* 0x3000007fff7f7230 */ /* 0x000fe40000004100 */
[C---:B------:R-:W-:Y:S01]  /*aec0*/  FFMA R10, R73.reuse, R75, R10 ;  /* 0x0000004b490a7223 */ /* 0x040fe2000000000a */
[----:B------:R-:W-:Y:S02]  /*aed0*/  HADD2.F32 R72, -RZ, R130.H0_H0 ;  /* 0x20000082ff487230 */ /* 0x000fe40000004100 */
[C---:B------:R-:W-:Y:S01]  /*aee0*/  FMUL R11, R70.reuse, R11 ;  /* 0x0000000b460b7220 */ /* 0x040fe20000400000 */
[--C-:B------:R-:W-:Y:S02]  /*aef0*/  HADD2.F32 R79, -RZ, R142.reuse.H0_H0 ;  /* 0x2000008eff4f7230 */ /* 0x100fe40000004100 */
[C---:B------:R-:W-:Y:S01]  /*af00*/  FMUL R14, R70.reuse, R14 ;  /* 0x0000000e460e7220 */ /* 0x040fe20000400000 */
[----:B------:R-:W-:Y:S02]  /*af10*/  HADD2.F32 R82, -RZ, R142.H1_H1 ;  /* 0x3000008eff527230 */ /* 0x000fe40000004100 */
[C---:B------:R-:W-:Y:S01]  /*af20*/  FFMA R11, R73.reuse, R78, R11 ;  /* 0x0000004e490b7223 */ /* 0x040fe2000000000b */
[C---:B------:R-:W-:Y:S01]  /*af30*/  FFMA R12, R73.reuse, R77, R12 ;  /* 0x0000004d490c7223 */ /* 0x040fe2000000000c */
[C---:B------:R-:W-:Y:S01]  /*af40*/  FFMA R13, R73.reuse, R80, R13 ;  /* 0x00000050490d7223 */ /* 0x040fe2000000000d */
[----:B------:R-:W-:Y:S01]  /*af50*/  FFMA R14, R73, R79, R14 ;  /* 0x0000004f490e7223 */ /* 0x000fe2000000000e */
[----:B------:R-:W-:Y:S01]  /*af60*/  HADD2.F32 R75, -RZ, R130.H1_H1 ;  /* 0x30000082ff4b7230 */ /* 0x000fe20000004100 */
[----:B------:R-:W-:Y:S01]  /*af70*/  F2FP.SATFINITE.E5M2.F32.PACK_AB_MERGE_C R78, R11, R10, RZ ;  /* 0x0000000a0b4e723e */ /* 0x000fe200048060ff */
[C---:B------:R-:W-:Y:S01]  /*af80*/  FMUL R10, R70.reuse, R21 ;  /* 0x00000015460a7220 */ /* 0x040fe20000400000 */
[C---:B------:R-:W-:Y:S01]  /*af90*/  FMUL R21, R70.reuse, R28 ;  /* 0x0000001c46157220 */ /* 0x040fe20000400000 */
        /* <DEDUP_REMOVED lines=8> */
[C---:B------:R-:W-:Y:S01]  /*b020*/  FMUL R18, R70.reuse, R25 ;  /* 0x0000001946127220 */ /* 0x040fe20000400000 */
[----:B------:R-:W-:Y:S01]  /*b030*/  F2FP.SATFINITE.E5M2.F32.PACK_AB_MERGE_C R14, R15, R14, RZ ;  /* 0x0000000e0f0e723e */ /* 0x000fe200048060ff */
        /* <DEDUP_REMOVED lines=8> */
[C---:B------:R-:W-:Y:S01]  /*b0c0*/  FFMA R11, R73.reuse, R88, R11 ;  /* 0x00000058490b7223 */ /* 0x040fe2000000000b */
[----:B------:R-:W-:Y:S01]  /*b0d0*/  FMUL R22, R70, R29 ;  /* 0x0000001d46167220 */ /* 0x000fe20000400000 */
        /* <DEDUP_REMOVED lines=13> */
[----:B------:R-:W-:Y:S01]  /*b1b0*/  FMUL R20, R70, R27 ;  /* 0x0000001b46147220 */ /* 0x000fe20000400000 */
[--C-:B------:R-:W-:Y:S01]  /*b1c0*/  HADD2.F32 R96, -RZ, R146.reuse.H0_H0 ;  /* 0x20000092ff607230 */ /* 0x100fe20000004100 */
[----:B------:R-:W-:Y:S01]  /*b1d0*/  F2FP.SATFINITE.E5M2.F32.PACK_AB_MERGE_C R16, R10, R7, R16 ;  /* 0x000000070a10723e */ /* 0x000fe20004806010 */
[----:B------:R-:W-:Y:S02]  /*b1e0*/  HADD2.F32 R97, -RZ, R146.H1_H1 ;  /* 0x30000092ff617230 */ /* 0x000fe40000004100 */
        /* <DEDUP_REMOVED lines=28> */
[----:B------:R-:W-:Y:S01]  /*b3b0*/  F2FP.F16.E5M2.UNPACK_B R151, R151.H1 ;  /* 0x00000097ff97723e */ /* 0x000fe200030004ff */
[----:B------:R-:W-:Y:S01]  /*b3c0*/  FMUL R38, R70, R45 ;  /* 0x0000002d46267220 */ /* 0x000fe20000400000 */
[----:B------:R-:W-:Y:S01]  /*b3d0*/  F2FP.SATFINITE.E5M2.F32.PACK_AB_MERGE_C R19, R28, R27, RZ ;  /* 0x0000001b1c13723e */ /* 0x000fe200048060ff */
[----:B------:R-:W-:Y:S01]  /*b3e0*/  FFMA R31, R73, R104, R31 ;  /* 0x00000068491f7223 */ /* 0x000fe2000000001f */
[C---:B------:R-:W-:Y:S01]  /*b3f0*/  FMUL R45, R70.reuse, R52 ;  /* 0x00000034462d7220 */ /* 0x040fe20000400000 */
[C---:B------:R-:W-:Y:S01]  /*b400*/  FMUL R52, R70.reuse, R59 ;  /* 0x0000003b46347220 */ /* 0x040fe20000400000 */
[----:B------:R-:W-:Y:S01]  /*b410*/  F2FP.F16.E5M2.UNPACK_B R152, R152.H1 ;  /* 0x00000098ff98723e */ /* 0x000fe200030004ff */
[C---:B------:R-:W-:Y:S01]  /*b420*/  FMUL R59, R70.reuse, R66 ;  /* 0x00000042463b7220 */ /* 0x040fe20000400000 */
[----:B------:R-:W-:Y:S01]  /*b430*/  F2FP.SATFINITE.E5M2.F32.PACK_AB_MERGE_C R66, R13, R12, R14 ;  /* 0x0000000c0d42723e */ /* 0x000fe2000480600e */
        /* <DEDUP_REMOVED lines=11> */
[C---:B------:R-:W-:Y:S01]  /*b4f0*/  FFMA R35, R73.reuse, R108, R35 ;  /* 0x0000006c49237223 */ /* 0x040fe20000000023 */
[C---:B------:R-:W-:Y:S01]  /*b500*/  FMUL R36, R70.reuse, R43 ;  /* 0x0000002b46247220 */ /* 0x040fe20000400000 */
[--C-:B------:R-:W-:Y:S02]  /*b510*/  HADD2.F32 R112, -RZ, R150.reuse.H0_H0 ;  /* 0x20000096ff707230 */ /* 0x100fe40000004100 */
[C---:B------:R-:W-:Y:S01]  /*b520*/  FMUL R39, R70.reuse, R46 ;  /* 0x0000002e46277220 */ /* 0x040fe20000400000 */
        /* <DEDUP_REMOVED lines=13> */
[C---:B------:R-:W-:Y:S01]  /*b600*/  FMUL R46, R70.reuse, R53 ;  /* 0x00000035462e7220 */ /* 0x040fe20000400000 */
[--C-:B------:R-:W-:Y:S02]  /*b610*/  HADD2.F32 R120, -RZ, R152.reuse.H0_H0 ;  /* 0x20000098ff787230 */ /* 0x100fe40000004100 */
[C---:B------:R-:W-:Y:S01]  /*b620*/  FMUL R50, R70.reuse, R57 ;  /* 0x0000003946327220 */ /* 0x040fe20000400000 */
[C---:B------:R-:W-:Y:S01]  /*b630*/  FMUL R51, R70.reuse, R58 ;  /* 0x0000003a46337220 */ /* 0x040fe20000400000 */
[C---:B------:R-:W-:Y:S01]  /*b640*/  FMUL R53, R70.reuse, R60 ;  /* 0x0000003c46357220 */ /* 0x040fe20000400000 */
[C---:B------:R-:W-:Y:S01]  /*b650*/  FFMA R43, R73.reuse, R116, R43 ;  /* 0x00000074492b7223 */ /* 0x040fe2000000002b */
[----:B------:R-:W-:Y:S02]  /*b660*/  HADD2.F32 R121, -RZ, R152.H1_H1 ;  /* 0x30000098ff797230 */ /* 0x000fe40000004100 */
[C---:B------:R-:W-:Y:S01]  /*b670*/  FMUL R47, R70.reuse, R54 ;  /* 0x00000036462f7220 */ /* 0x040fe20000400000 */
[C---:B------:R-:W-:Y:S01]  /*b680*/  FMUL R57, R70.reuse, R64 ;  /* 0x0000004046397220 */ /* 0x040fe20000400000 */
[C---:B------:R-:W-:Y:S01]  /*b690*/  FMUL R58, R70.reuse, R65 ;  /* 0x00000041463a7220 */ /* 0x040fe20000400000 */
[C---:B------:R-:W-:Y:S01]  /*b6a0*/  FMUL R60, R70.reuse, R67 ;  /* 0x00000043463c7220 */ /* 0x040fe20000400000 */
[----:B------:R-:W-:Y:S01]  /*b6b0*/  FFMA R44, R73, R117, R44 ;  /* 0x00000075492c7223 */ /* 0x000fe2000000002c */
[C---:B------:R-:W-:Y:S01]  /*b6c0*/  FMUL R48, R70.reuse, R55 ;  /* 0x0000003746307220 */ /* 0x040fe20000400000 */
[----:B------:R-:W-:Y:S01]  /*b6d0*/  F2FP.SATFINITE.E5M2.F32.PACK_AB_MERGE_C R64, R5, R4, R76 ;  /* 0x000000040540723e */ /* 0x000fe2000480604c */
[----:B------:R-:W-:Y:S01]  /*b6e0*/  FFMA R45, R73, R118, R45 ;  /* 0x00000076492d7223 */ /* 0x000fe2000000002d */
[----:B------:R-:W-:Y:S01]  /*b6f0*/  F2FP.SATFINITE.E5M2.F32.PACK_AB_MERGE_C R65, R9, R8, R78 ;  /* 0x000000080941723e */ /* 0x000fe2000480604e */
[----:B------:R-:W-:Y:S01]  /*b700*/  FMUL R49, R70, R56 ;  /* 0x0000003846317220 */ /* 0x000fe20000400000 */
[----:B------:R-:W-:Y:S01]  /*b710*/  F2FP.SATFINITE.E5M2.F32.PACK_AB_MERGE_C R67, R2, R0, R3 ;  /* 0x000000000243723e */ /* 0x000fe20004806003 */
[C---:B------:R-:W-:Y:S01]  /*b720*/  FFMA R46, R73.reuse, R119, R46 ;  /* 0x00000077492e7223 */ /* 0x040fe2000000002e */
[----:B------:R-:W-:Y:S01]  /*b730*/  F2FP.F16.E5M2.UNPACK_B R154, R154.H1 ;  /* 0x0000009aff9a723e */ /* 0x000fe200030004ff */
[--C-:B------:R-:W-:Y:S02]  /*b740*/  HADD2.F32 R124, -RZ, R153.reuse.H0_H0 ;  /* 0x20000099ff7c7230 */ /* 0x100fe40000004100 */
[C---:B------:R-:W-:Y:S01]  /*b750*/  FFMA R47, R73.reuse, R120, R47 ;  /* 0x00000078492f7223 */ /* 0x040fe2000000002f */
[----:B------:R1:W-:Y:S01]  /*b760*/  STS.128 [R137+UR44+0xa200], R64 ;  /* 0x00a2004089007988 */ /* 0x0003e20008000c2c */
[----:B------:R-:W-:Y:S02]  /*b770*/  HADD2.F32 R125, -RZ, R153.H1_H1 ;  /* 0x30000099ff7d7230 */ /* 0x000fe40000004100 */
[C---:B------:R-:W-:Y:S01]  /*b780*/  FFMA R48, R73.reuse, R121, R48 ;  /* 0x0000007949307223 */ /* 0x040fe20000000030 */
[C---:B------:R-:W-:Y:S01]  /*b790*/  FFMA R49, R73.reuse, R122, R49 ;  /* 0x0000007a49317223 */ /* 0x040fe20000000031 */
[----:B------:R-:W-:Y:S01]  /*b7a0*/  F2FP.F16.E5M2.UNPACK_B R155, R155.H1 ;  /* 0x0000009bff9b723e */ /* 0x000fe200030004ff */
[C---:B------:R-:W-:Y:S01]  /*b7b0*/  FFMA R50, R73.reuse, R123, R50 ;  /* 0x0000007b49327223 */ /* 0x040fe20000000032 */
[----:B------:R-:W-:Y:S01]  /*b7c0*/  FMUL R54, R70, R61 ;  /* 0x0000003d46367220 */ /* 0x000fe20000400000 */
[--C-:B------:R-:W-:Y:S01]  /*b7d0*/  HADD2.F32 R128, -RZ, R154.reuse.H0_H0 ;  /* 0x2000009aff807230 */ /* 0x100fe20000004100 */
[----:B------:R1:W-:Y:S01]  /*b7e0*/  STS.128 [R178+0xa010], R16 ;  /* 0x00a01010b2007388 */ /* 0x0003e20000000c00 */
[----:B------:R-:W-:Y:S01]  /*b7f0*/  F2FP.SATFINITE.E5M2.F32.PACK_AB_MERGE_C R35, R36, R35, RZ ;  /* 0x000000232423723e */ /* 0x000fe200048060ff */
[C---:B------:R-:W-:Y:S01]  /*b800*/  FFMA R51, R73.reuse, R124, R51 ;  /* 0x0000007c49337223 */ /* 0x040fe20000000033 */
[----:B------:R-:W-:Y:S01]  /*b810*/  F2FP.SATFINITE.E5M2.F32.PACK_AB_MERGE_C R39, R40, R39, RZ ;  /* 0x000000272827723e */ /* 0x000fe200048060ff */
[----:B------:R-:W-:Y:S02]  /*b820*/  HADD2.F32 R129, -RZ, R154.H1_H1 ;  /* 0x3000009aff817230 */ /* 0x000fe40000004100 */
[C---:B------:R-:W-:Y:S01]  /*b830*/  FMUL R55, R70.reuse, R62 ;  /* 0x0000003e46377220 */ /* 0x040fe20000400000 */
[C---:B------:R-:W-:Y:S01]  /*b840*/  FFMA R52, R73.reuse, R125, R52 ;  /* 0x0000007d49347223 */ /* 0x040fe20000000034 */
[----:B------:R-:W-:Y:S01]  /*b850*/  FMUL R56, R70, R63 ;  /* 0x0000003f46387220 */ /* 0x000fe20000400000 */
[C---:B------:R-:W-:Y:S01]  /*b860*/  FFMA R53, R73.reuse, R126, R53 ;  /* 0x0000007e49357223 */ /* 0x040fe20000000035 */
[C---:B------:R-:W-:Y:S01]  /*b870*/  FFMA R54, R73.reuse, R127, R54 ;  /* 0x0000007f49367223 */ /* 0x040fe20000000036 */
[--C-:B------:R-:W-:Y:S02]  /*b880*/  HADD2.F32 R74, -RZ, R155.reuse.H0_H0 ;  /* 0x2000009bff4a7230 */ /* 0x100fe40000004100 */
[C---:B------:R-:W-:Y:S01]  /*b890*/  FFMA R55, R73.reuse, R128, R55 ;  /* 0x0000008049377223 */ /* 0x040fe20000000037 */
[----:B------:R-:W-:Y:S02]  /*b8a0*/  HADD2.F32 R131, -RZ, R155.H1_H1 ;  /* 0x3000009bff837230 */ /* 0x000fe40000004100 */
[C---:B------:R-:W-:Y:S01]  /*b8b0*/  FFMA R56, R73.reuse, R129, R56 ;  /* 0x0000008149387223 */ /* 0x040fe20000000038 */
[----:B------:R-:W-:Y:S01]  /*b8c0*/  F2FP.SATFINITE.E5M2.F32.PACK_AB_MERGE_C R43, R44, R43, RZ ;  /* 0x0000002b2c2b723e */ /* 0x000fe200048060ff */
[C---:B------:R-:W-:Y:S01]  /*b8d0*/  FFMA R57, R73.reuse, R72, R57 ;  /* 0x0000004849397223 */ /* 0x040fe20000000039 */
[C---:B------:R-:W-:Y:S01]  /*b8e0*/  FFMA R58, R73.reuse, R75, R58 ;  /* 0x0000004b493a7223 */ /* 0x040fe2000000003a */
[C---:B------:R-:W-:Y:S01]  /*b8f0*/  FFMA R59, R73.reuse, R74, R59 ;  /* 0x0000004a493b7223 */ /* 0x040fe2000000003b */
[----:B------:R-:W-:Y:S01]  /*b900*/  F2FP.SATFINITE.E5M2.F32.PACK_AB_MERGE_C R33, R34, R33, R35 ;  /* 0x000000212221723e */ /* 0x000fe20004806023 */
[----:B------:R-:W-:Y:S01]  /*b910*/  FFMA R60, R73, R131, R60 ;  /* 0x00000083493c7223 */ /* 0x000fe2000000003c */
[----:B------:R-:W-:Y:S02]  /*b920*/  F2FP.SATFINITE.E5M2.F32.PACK_AB_MERGE_C R32, R30, R29, R32 ;  /* 0x0000001d1e20723e */ /* 0x000fe40004806020 */
        /* <DEDUP_REMOVED lines=11> */
[----:B------:R-:W-:Y:S03]  /*b9e0*/  IADD3 R68, PT, PT, R68, 0x1, RZ ;  /* 0x0000000144447810 */ /* 0x000fe60007ffe0ff */
        /* <DEDUP_REMOVED lines=18> */
.L_x_142:
[----:B------:R-:W-:Y:S05]  /*bb10*/  BSYNC.RECONVERGENT B0 ;  /* 0x0000000000007941 */ /* 0x000fea0003800200 */
.L_x_141:
[----:B------:R-:W-:Y:S01]  /*bb20*/  R2UR UR5, R160 ;  /* 0x00000000a00572ca */ /* 0x000fe200000e0000 */
[----:B------:R-:W-:Y:S01]  /*bb30*/  BAR.SYNC.DEFER_BLOCKING 0x1, 0x80 ;  /* 0x0042000000007b1d */ /* 0x000fe20000010000 */
[----:B------:R-:W-:Y:S01]  /*bb40*/  R2UR UR4, R161 ;  /* 0x00000000a10472ca */ /* 0x000fe200000e0000 */
[----:B------:R-:W-:Y:S01]  /*bb50*/  UISETP.NE.AND UP0, UPT, UR46, URZ, UPT ;  /* 0x000000ff2e00728c */ /* 0x000fe2000bf05270 */
[----:B------:R-:W-:Y:S02]  /*bb60*/  ISETP.NE.AND P0, PT, R164, 0x2, PT ;  /* 0x00000002a400780c */ /* 0x000fe40003f05270 */
[----:B------:R-:W-:Y:S02]  /*bb70*/  ISETP.NE.AND P1, PT, R68, 0x2, PT ;  /* 0x000000024400780c */ /* 0x000fe40003f25270 */
[----:B------:R-:W-:Y:S02]  /*bb80*/  SEL R0, RZ, 0x1, P0 ;  /* 0x00000001ff007807 */ /* 0x000fe40000000000 */
[----:B------:R-:W-:Y:S02]  /*bb90*/  SEL R3, RZ, 0x1, P1 ;  /* 0x00000001ff037807 */ /* 0x000fe40000800000 */
[----:B------:R-:W-:Y:S01]  /*bba0*/  LOP3.LUT R169, R169, R0, RZ, 0x3c, !PT ;  /* 0x00000000a9a97212 */ /* 0x000fe200078e3cff */
[----:B------:R-:W-:Y:S01]  /*bbb0*/  UIADD3 UR20, UPT, UPT, UR37, UR5, URZ ;  /* 0x0000000525147290 */ /* 0x000fe2000fffe0ff */
[----:B------:R-:W-:Y:S01]  /*bbc0*/  LOP3.LUT R170, R170, R3, RZ, 0x3c, !PT ;  /* 0x00000003aaaa7212 */ /* 0x000fe200078e3cff */
[----:B------:R-:W-:Y:S01]  /*bbd0*/  UIADD3 UR16, UPT, UPT, UR38, UR4, URZ ;  /* 0x0000000426107290 */ /* 0x000fe2000fffe0ff */
[----:B------:R-:W-:Y:S02]  /*bbe0*/  SEL R164, R164, RZ, P0 ;  /* 0x000000ffa4a47207 */ /* 0x000fe40000000000 */
[----:B------:R-:W-:Y:S01]  /*bbf0*/  SEL R68, R68, RZ, P1 ;  /* 0x000000ff44447207 */ /* 0x000fe20000800000 */
[----:B------:R-:W-:Y:S01]  /*bc00*/  UMOV UR36, UR59 ;  /* 0x0000003b00247c82 */ /* 0x000fe20008000000 */
[----:B------:R-:W-:Y:S07]  /*bc10*/  BRA.U UP0, `(.L_x_143) ;  /* 0xffffff9900787547 */ /* 0x000fee000b83ffff */
[----:B------:R-:W-:Y:S05]  /*bc20*/  EXIT ;  /* 0x000000000000794d */ /* 0x000fea0003800000 */
.L_x_24:
[----:B--2---:R2:W3:Y:S02]  /*bc30*/  SYNCS.PHASECHK.TRANS64.TRYWAIT P0, [R3+URZ+0xe0], R2 ;  /* 0x0000e002030075a7 */ /* 0x0044e400080011ff */
[----:B---3--:R-:W-:Y:S05]  /*bc40*/  @!P0 NANOSLEEP.SYNCS 0x989680 ;  /* 0x009896800000895d */ /* 0x008fea0003900000 */
[----:B------:R-:W3:Y:S02]  /*bc50*/  @!P0 SYNCS.PHASECHK.TRANS64 P0, [R3+URZ+0xe0], R2 ;  /* 0x0000e002030085a7 */ /* 0x000ee400080010ff */
[----:B---3--:R-:W-:Y:S05]  /*bc60*/  @!P0 BRA `(.L_x_24) ;  /* 0xfffffffc00f08947 */ /* 0x008fea000383ffff */
[----:B------:R-:W-:Y:S05]  /*bc70*/  BRA `(.L_x_144) ;  /* 0xffffff5c00607947 */ /* 0x000fea000383ffff */
.L_x_27:
[----:B-1----:R-:W-:-:S07]  /*bc80*/  MOV R0, UR33 ;  /* 0x0000002100007c02 */ /* 0x002fce0008000f00 */
.L_x_145:
[----:B-1----:R1:W2:Y:S02]  /*bc90*/  SYNCS.PHASECHK.TRANS64.TRYWAIT P0, [R0+URZ+0x20], R3 ;  /* 0x00002003000075a7 */ /* 0x0022a400080011ff */
[----:B--2---:R-:W-:Y:S05]  /*bca0*/  @!P0 NANOSLEEP.SYNCS 0x989680 ;  /* 0x009896800000895d */ /* 0x004fea0003900000 */
[----:B------:R-:W2:Y:S02]  /*bcb0*/  @!P0 SYNCS.PHASECHK.TRANS64 P0, [R0+URZ+0x20], R3 ;  /* 0x00002003000085a7 */ /* 0x000ea400080010ff */
[----:B--2---:R-:W-:Y:S05]  /*bcc0*/  @!P0 BRA `(.L_x_145) ;  /* 0xfffffffc00f08947 */ /* 0x004fea000383ffff */
[----:B------:R-:W-:Y:S05]  /*bcd0*/  BRA `(.L_x_26) ;  /* 0xffffff5c00b87947 */ /* 0x000fea000383ffff */
.L_x_34:
[----:B-1----:R-:W-:-:S07]  /*bce0*/  MOV R0, UR17 ;  /* 0x0000001100007c02 */ /* 0x002fce0008000f00 */
.L_x_146:
[----:B-1----:R1:W2:Y:S02]  /*bcf0*/  SYNCS.PHASECHK.TRANS64.TRYWAIT P0, [R0+URZ+0x20], R3 ;  /* 0x00002003000075a7 */ /* 0x0022a400080011ff */
[----:B--2---:R-:W-:Y:S05]  /*bd00*/  @!P0 NANOSLEEP.SYNCS 0x989680 ;  /* 0x009896800000895d */ /* 0x004fea0003900000 */
[----:B------:R-:W2:Y:S02]  /*bd10*/  @!P0 SYNCS.PHASECHK.TRANS64 P0, [R0+URZ+0x20], R3 ;  /* 0x00002003000085a7 */ /* 0x000ea400080010ff */
[----:B--2---:R-:W-:Y:S05]  /*bd20*/  @!P0 BRA `(.L_x_146) ;  /* 0xfffffffc00f08947 */ /* 0x004fea000383ffff */
[----:B------:R-:W-:Y:S05]  /*bd30*/  BRA `(.L_x_33) ;  /* 0xffffff6000787947 */ /* 0x000fea000383ffff */
.L_x_39:
[----:B-1----:R1:W2:Y:S02]  /*bd40*/  SYNCS.PHASECHK.TRANS64.TRYWAIT P0, [R3+URZ+0x90], R0 ;  /* 0x00009000030075a7 */ /* 0x0022a400080011ff */
[----:B--2---:R-:W-:Y:S05]  /*bd50*/  @!P0 NANOSLEEP.SYNCS 0x989680 ;  /* 0x009896800000895d */ /* 0x004fea0003900000 */
[----:B------:R-:W2:Y:S02]  /*bd60*/  @!P0 SYNCS.PHASECHK.TRANS64 P0, [R3+URZ+0x90], R0 ;  /* 0x00009000030085a7 */ /* 0x000ea400080010ff */
[----:B--2---:R-:W-:Y:S05]  /*bd70*/  @!P0 BRA `(.L_x_39) ;  /* 0xfffffffc00f08947 */ /* 0x004fea000383ffff */
[----:B------:R-:W-:Y:S05]  /*bd80*/  BRA `(.L_x_147) ;  /* 0xffffff6400207947 */ /* 0x000fea000383ffff */
.L_x_43:
[----:B-1----:R-:W-:-:S07]  /*bd90*/  MOV R0, UR4 ;  /* 0x0000000400007c02 */ /* 0x002fce0008000f00 */
.L_x_148:
[----:B-1----:R1:W2:Y:S02]  /*bda0*/  SYNCS.PHASECHK.TRANS64.TRYWAIT P0, [R0+URZ], R3 ;  /* 0x00000003000075a7 */ /* 0x0022a400080011ff */
[----:B--2---:R-:W-:Y:S05]  /*bdb0*/  @!P0 NANOSLEEP.SYNCS 0x989680 ;  /* 0x009896800000895d */ /* 0x004fea0003900000 */
[----:B------:R-:W2:Y:S02]  /*bdc0*/  @!P0 SYNCS.PHASECHK.TRANS64 P0, [R0+URZ], R3 ;  /* 0x00000003000085a7 */ /* 0x000ea400080010ff */
[----:B--2---:R-:W-:Y:S05]  /*bdd0*/  @!P0 BRA `(.L_x_148) ;  /* 0xfffffffc00f08947 */ /* 0x004fea000383ffff */
[----:B------:R-:W-:Y:S05]  /*bde0*/  BRA `(.L_x_149) ;  /* 0xffffff6800cc7947 */ /* 0x000fea000383ffff */
.L_x_44:
[----:B------:R-:W-:-:S07]  /*bdf0*/  MOV R0, UR5 ;  /* 0x0000000500007c02 */ /* 0x000fce0008000f00 */
.L_x_150:
[----:B-1----:R1:W2:Y:S02]  /*be00*/  SYNCS.PHASECHK.TRANS64.TRYWAIT P0, [R0+URZ], R3 ;  /* 0x00000003000075a7 */ /* 0x0022a400080011ff */
[----:B--2---:R-:W-:Y:S05]  /*be10*/  @!P0 NANOSLEEP.SYNCS 0x989680 ;  /* 0x009896800000895d */ /* 0x004fea0003900000 */
[----:B------:R-:W2:Y:S02]  /*be20*/  @!P0 SYNCS.PHASECHK.TRANS64 P0, [R0+URZ], R3 ;  /* 0x00000003000085a7 */ /* 0x000ea400080010ff */
[----:B--2---:R-:W-:Y:S05]  /*be30*/  @!P0 BRA `(.L_x_150) ;  /* 0xfffffffc00f08947 */ /* 0x004fea000383ffff */
[----:B------:R-:W-:Y:S05]  /*be40*/  BRA `(.L_x_151) ;  /* 0xffffff6800d87947 */ /* 0x000fea000383ffff */
.L_x_45:
[----:B------:R-:W-:-:S07]  /*be50*/  MOV R0, UR5 ;  /* 0x0000000500007c02 */ /* 0x000fce0008000f00 */
.L_x_152:
[----:B-1----:R1:W2:Y:S02]  /*be60*/  SYNCS.PHASECHK.TRANS64.TRYWAIT P0, [R0+URZ], R3 ;  /* 0x00000003000075a7 */ /* 0x0022a400080011ff */
[----:B--2---:R-:W-:Y:S05]  /*be70*/  @!P0 NANOSLEEP.SYNCS 0x989680 ;  /* 0x009896800000895d */ /* 0x004fea0003900000 */
[----:B------:R-:W2:Y:S02]  /*be80*/  @!P0 SYNCS.PHASECHK.TRANS64 P0, [R0+URZ], R3 ;  /* 0x00000003000085a7 */ /* 0x000ea400080010ff */
[----:B--2---:R-:W-:Y:S05]  /*be90*/  @!P0 BRA `(.L_x_152) ;  /* 0xfffffffc00f08947 */ /* 0x004fea000383ffff */
[----:B------:R-:W-:Y:S05]  /*bea0*/  BRA `(.L_x_153) ;  /* 0xffffff6800e47947 */ /* 0x000fea000383ffff */
.L_x_48:
[----:B-1----:R1:W2:Y:S02]  /*beb0*/  SYNCS.PHASECHK.TRANS64.TRYWAIT P0, [R0+URZ+0xd0], R5 ;  /* 0x0000d005000075a7 */ /* 0x0022a400080011ff */
[----:B--2---:R-:W-:Y:S05]  /*bec0*/  @!P0 NANOSLEEP.SYNCS 0x989680 ;  /* 0x009896800000895d */ /* 0x004fea0003900000 */
[----:B------:R-:W2:Y:S02]  /*bed0*/  @!P0 SYNCS.PHASECHK.TRANS64 P0, [R0+URZ+0xd0], R5 ;  /* 0x0000d005000085a7 */ /* 0x000ea400080010ff */
[----:B--2---:R-:W-:Y:S05]  /*bee0*/  @!P0 BRA `(.L_x_48) ;  /* 0xfffffffc00f08947 */ /* 0x004fea000383ffff */
[----:B------:R-:W-:Y:S05]  /*bef0*/  BRA `(.L_x_154) ;  /* 0xffffff6c00407947 */ /* 0x000fea000383ffff */
.L_x_49:
[----:B------:R-:W-:-:S07]  /*bf00*/  MOV R0, UR4 ;  /* 0x0000000400007c02 */ /* 0x000fce0008000f00 */
.L_x_155:
[----:B-1----:R1:W2:Y:S02]  /*bf10*/  SYNCS.PHASECHK.TRANS64.TRYWAIT P0, [R0+URZ+0xa0], R7 ;  /* 0x0000a007000075a7 */ /* 0x0022a400080011ff */
[----:B--2---:R-:W-:Y:S05]  /*bf20*/  @!P0 NANOSLEEP.SYNCS 0x989680 ;  /* 0x009896800000895d */ /* 0x004fea0003900000 */
[----:B------:R-:W2:Y:S02]  /*bf30*/  @!P0 SYNCS.PHASECHK.TRANS64 P0, [R0+URZ+0xa0], R7 ;  /* 0x0000a007000085a7 */ /* 0x000ea400080010ff */
[----:B--2---:R-:W-:Y:S05]  /*bf40*/  @!P0 BRA `(.L_x_155) ;  /* 0xfffffffc00f08947 */ /* 0x004fea000383ffff */
[----:B------:R-:W-:Y:S05]  /*bf50*/  BRA `(.L_x_156) ;  /* 0xffffff6c00507947 */ /* 0x000fea000383ffff */
.L_x_50:
[----:B-1----:R1:W2:Y:S02]  /*bf60*/  SYNCS.PHASECHK.TRANS64.TRYWAIT P1, [R0+URZ+0x90], R5 ;  /* 0x00009005000075a7 */ /* 0x0022a400080211ff */
[----:B--2---:R-:W-:Y:S05]  /*bf70*/  @!P1 NANOSLEEP.SYNCS 0x989680 ;  /* 0x009896800000995d */ /* 0x004fea0003900000 */
[----:B------:R-:W2:Y:S02]  /*bf80*/  @!P1 SYNCS.PHASECHK.TRANS64 P1, [R0+URZ+0x90], R5 ;  /* 0x00009005000095a7 */ /* 0x000ea400080210ff */
[----:B--2---:R-:W-:Y:S05]  /*bf90*/  @!P1 BRA `(.L_x_50) ;  /* 0xfffffffc00f09947 */ /* 0x004fea000383ffff */
[----:B------:R-:W-:Y:S05]  /*bfa0*/  BRA `(.L_x_157) ;  /* 0xffffff6c00807947 */ /* 0x000fea000383ffff */
.L_x_53:
[----:B------:R-:W-:-:S07]  /*bfb0*/  MOV R0, UR4 ;  /* 0x0000000400007c02 */ /* 0x000fce0008000f00 */
.L_x_158:
[----:B-1----:R1:W2:Y:S02]  /*bfc0*/  SYNCS.PHASECHK.TRANS64.TRYWAIT P0, [R0+URZ+0xa0], R3 ;  /* 0x0000a003000075a7 */ /* 0x0022a400080011ff */
[----:B--2---:R-:W-:Y:S05]  /*bfd0*/  @!P0 NANOSLEEP.SYNCS 0x989680 ;  /* 0x009896800000895d */ /* 0x004fea0003900000 */
[----:B------:R-:W2:Y:S02]  /*bfe0*/  @!P0 SYNCS.PHASECHK.TRANS64 P0, [R0+URZ+0xa0], R3 ;  /* 0x0000a003000085a7 */ /* 0x000ea400080010ff */
[----:B--2---:R-:W-:Y:S05]  /*bff0*/  @!P0 BRA `(.L_x_158) ;  /* 0xfffffffc00f08947 */ /* 0x004fea000383ffff */
[----:B------:R-:W-:Y:S05]  /*c000*/  BRA `(.L_x_52) ;  /* 0xffffff6c00d47947 */ /* 0x000fea000383ffff */
.L_x_62:
[----:B-1----:R-:W-:-:S04]  /*c010*/  MOV R5, UR5 ;  /* 0x0000000500057c02 */ /* 0x002fc80008000f00 */
[----:B------:R1:W2:Y:S03]  /*c020*/  SYNCS.PHASECHK.TRANS64.TRYWAIT P0, [R5+URZ+0x8], R6 ;  /* 0x00000806050075a7 */ /* 0x0002a600080011ff */
[----:B--2---:R-:W-:Y:S05]  /*c030*/  @!P0 NANOSLEEP.SYNCS 0x989680 ;  /* 0x009896800000895d */ /* 0x004fea0003900000 */
[----:B------:R-:W2:Y:S02]  /*c040*/  @!P0 SYNCS.PHASECHK.TRANS64 P0, [R5+URZ+0x8], R6 ;  /* 0x00000806050085a7 */ /* 0x000ea400080010ff */
[----:B--2---:R-:W-:Y:S05]  /*c050*/  @!P0 BRA `(.L_x_62) ;  /* 0xfffffffc00ec8947 */ /* 0x004fea000383ffff */
[----:B------:R-:W-:Y:S05]  /*c060*/  BRA `(.L_x_61) ;  /* 0xffffff7000887947 */ /* 0x000fea000383ffff */
.L_x_64:
[----:B------:R-:W-:Y:S01]  /*c070*/  BSSY B0, `(.L_x_159) ;  /* 0x0000006000007945 */ /* 0x000fe20003800000 */
[----:B------:R-:W-:-:S07]  /*c080*/  MOV R15, 0xffffffff ;  /* 0xffffffff000f7802 */ /* 0x000fce0000000f00 */
[----:B-1---5:R-:W-:Y:S05]  /*c090*/  WARPSYNC.COLLECTIVE R15, `(.L_x_160) ;  /* 0x000000000f0c7348 */ /* 0x022fea0003c00000 */
[----:B------:R-:W-:Y:S02]  /*c0a0*/  ELECT P6, UR79, PT ;  /* 0x00000000004f782f */ /* 0x000fe400038c0000 */
[----:B------:R-:W-:Y:S01]  /*c0b0*/  MOV R14, UR79 ;  /* 0x0000004f000e7c02 */ /* 0x000fe20008000f00 */
[----:B-1---5:R-:W-:Y:S10]  /*c0c0*/  ENDCOLLECTIVE ;  /* 0x000000000000791b */ /* 0x022ff40003800000 */
.L_x_160:
[----:B------:R-:W-:Y:S05]  /*c0d0*/  BSYNC B0 ;  /* 0x0000000000007941 */ /* 0x000fea0003800000 */
.L_x_159:
[----:B------:R-:W-:Y:S01]  /*c0e0*/  PLOP3.LUT P0, PT, P6, PT, PT, 0x80, 0x8 ;  /* 0x000000000008781c */ /* 0x000fe2000370f070 */
[----:B------:R-:W-:-:S12]  /*c0f0*/  BRA `(.L_x_161) ;  /* 0xffffff7000b47947 */ /* 0x000fd8000383ffff */
.L_x_66:
[----:B-1----:R-:W-:-:S04]  /*c100*/  MOV R3, UR5 ;  /* 0x0000000500037c02 */ /* 0x002fc80008000f00 */
[----:B------:R1:W2:Y:S03]  /*c110*/  SYNCS.PHASECHK.TRANS64.TRYWAIT P0, [R3+URZ+0x8], R4 ;  /* 0x00000804030075a7 */ /* 0x0002a600080011ff */
[----:B--2---:R-:W-:Y:S05]  /*c120*/  @!P0 NANOSLEEP.SYNCS 0x989680 ;  /* 0x009896800000895d */ /* 0x004fea0003900000 */
[----:B------:R-:W2:Y:S02]  /*c130*/  @!P0 SYNCS.PHASECHK.TRANS64 P0, [R3+URZ+0x8], R4 ;  /* 0x00000804030085a7 */ /* 0x000ea400080010ff */
[----:B--2---:R-:W-:Y:S05]  /*c140*/  @!P0 BRA `(.L_x_66) ;  /* 0xfffffffc00ec8947 */ /* 0x004fea000383ffff */
[----:B------:R-:W-:Y:S05]  /*c150*/  BRA `(.L_x_65) ;  /* 0xffffff7000b87947 */ /* 0x000fea000383ffff */
.L_x_67:
[----:B-1----:R1:W2:Y:S02]  /*c160*/  SYNCS.PHASECHK.TRANS64.TRYWAIT P0, [R0+URZ+0x90], R5 ;  /* 0x00009005000075a7 */ /* 0x0022a400080011ff */
[----:B--2---:R-:W-:Y:S05]  /*c170*/  @!P0 NANOSLEEP.SYNCS 0x989680 ;  /* 0x009896800000895d */ /* 0x004fea0003900000 */
[----:B------:R-:W2:Y:S02]  /*c180*/  @!P0 SYNCS.PHASECHK.TRANS64 P0, [R0+URZ+0x90], R5 ;  /* 0x00009005000085a7 */ /* 0x000ea400080010ff */
[----:B--2---:R-:W-:Y:S05]  /*c190*/  @!P0 BRA `(.L_x_67) ;  /* 0xfffffffc00f08947 */ /* 0x004fea000383ffff */
[----:B------:R-:W-:Y:S05]  /*c1a0*/  BRA `(.L_x_162) ;  /* 0xffffff7400947947 */ /* 0x000fea000383ffff */
.L_x_69:
[----:B------:R-:W-:-:S07]  /*c1b0*/  MOV R0, UR23 ;  /* 0x0000001700007c02 */ /* 0x000fce0008000f00 */
.L_x_163:
[----:B-1----:R1:W2:Y:S02]  /*c1c0*/  SYNCS.PHASECHK.TRANS64.TRYWAIT P0, [R0+URZ+0xc0], R5 ;  /* 0x0000c005000075a7 */ /* 0x0022a400080011ff */
[----:B--2---:R-:W-:Y:S05]  /*c1d0*/  @!P0 NANOSLEEP.SYNCS 0x989680 ;  /* 0x009896800000895d */ /* 0x004fea0003900000 */
[----:B------:R-:W2:Y:S02]  /*c1e0*/  @!P0 SYNCS.PHASECHK.TRANS64 P0, [R0+URZ+0xc0], R5 ;  /* 0x0000c005000085a7 */ /* 0x000ea400080010ff */
[----:B--2---:R-:W-:Y:S05]  /*c1f0*/  @!P0 BRA `(.L_x_163) ;  /* 0xfffffffc00f08947 */ /* 0x004fea000383ffff */
[----:B------:R-:W-:Y:S05]  /*c200*/  BRA `(.L_x_164) ;  /* 0xffffff7400e07947 */ /* 0x000fea000383ffff */
.L_x_72:
[----:B------:R-:W-:Y:S07]  /*c210*/  MOV R0, UR5 ;  /* 0x0000000500007c02 */ /* 0x000fee0008000f00 */
.L_x_165:
[----:B-1----:R1:W2:Y:S02]  /*c220*/  SYNCS.PHASECHK.TRANS64.TRYWAIT P0, [R0+URZ], R5 ;  /* 0x00000005000075a7 */ /* 0x0022a400080011ff */
[----:B--2---:R-:W-:Y:S05]  /*c230*/  @!P0 NANOSLEEP.SYNCS 0x989680 ;  /* 0x009896800000895d */ /* 0x004fea0003900000 */
[----:B------:R-:W2:Y:S02]  /*c240*/  @!P0 SYNCS.PHASECHK.TRANS64 P0, [R0+URZ], R5 ;  /* 0x00000005000085a7 */ /* 0x000ea400080010ff */
[----:B--2---:R-:W-:Y:S05]  /*c250*/  @!P0 BRA `(.L_x_165) ;  /* 0xfffffffc00f08947 */ /* 0x004fea000383ffff */
[----:B------:R-:W-:Y:S05]  /*c260*/  BRA `(.L_x_71) ;  /* 0xffffff7400f47947 */ /* 0x000fea000383ffff */
.L_x_76:
[----:B-1----:R-:W-:-:S07]  /*c270*/  MOV R0, UR4 ;  /* 0x0000000400007c02 */ /* 0x002fce0008000f00 */
.L_x_166:
[----:B-1----:R1:W2:Y:S02]  /*c280*/  SYNCS.PHASECHK.TRANS64.TRYWAIT P0, [R0+URZ], R3 ;  /* 0x00000003000075a7 */ /* 0x0022a400080011ff */
[----:B--2---:R-:W-:Y:S05]  /*c290*/  @!P0 NANOSLEEP.SYNCS 0x989680 ;  /* 0x009896800000895d */ /* 0x004fea0003900000 */
[----:B------:R-:W2:Y:S02]  /*c2a0*/  @!P0 SYNCS.PHASECHK.TRANS64 P0, [R0+URZ], R3 ;  /* 0x00000003000085a7 */ /* 0x000ea400080010ff */
[----:B--2---:R-:W-:Y:S05]  /*c2b0*/  @!P0 BRA `(.L_x_166) ;  /* 0xfffffffc00f08947 */ /* 0x004fea000383ffff */
[----:B------:R-:W-:Y:S05]  /*c2c0*/  BRA `(.L_x_167) ;  /* 0xffffff7800c07947 */ /* 0x000fea000383ffff */
.L_x_79:
[----:B------:R-:W-:-:S07]  /*c2d0*/  MOV R0, UR17 ;  /* 0x0000001100007c02 */ /* 0x000fce0008000f00 */
.L_x_168:
[----:B-1----:R1:W2:Y:S02]  /*c2e0*/  SYNCS.PHASECHK.TRANS64.TRYWAIT P1, [R0+URZ+0xf0], R3 ;  /* 0x0000f003000075a7 */ /* 0x0022a400080211ff */
[----:B--2---:R-:W-:Y:S05]  /*c2f0*/  @!P1 NANOSLEEP.SYNCS 0x989680 ;  /* 0x009896800000995d */ /* 0x004fea0003900000 */
[----:B------:R-:W2:Y:S02]  /*c300*/  @!P1 SYNCS.PHASECHK.TRANS64 P1, [R0+URZ+0xf0], R3 ;  /* 0x0000f003000095a7 */ /* 0x000ea400080210ff */
[----:B--2---:R-:W-:Y:S05]  /*c310*/  @!P1 BRA `(.L_x_168) ;  /* 0xfffffffc00f09947 */ /* 0x004fea000383ffff */
[----:B------:R-:W-:Y:S05]  /*c320*/  BRA `(.L_x_169) ;  /* 0xffffff7c000c7947 */ /* 0x000fea000383ffff */
.L_x_84:
[----:B--2---:R2:W3:Y:S02]  /*c330*/  SYNCS.PHASECHK.TRANS64.TRYWAIT P0, [R12+URZ+0x90], R9 ;  /* 0x000090090c0075a7 */ /* 0x0044e400080011ff */
[----:B---3--:R-:W-:Y:S05]  /*c340*/  @!P0 NANOSLEEP.SYNCS 0x989680 ;  /* 0x009896800000895d */ /* 0x008fea0003900000 */
[----:B------:R-:W3:Y:S02]  /*c350*/  @!P0 SYNCS.PHASECHK.TRANS64 P0, [R12+URZ+0x90], R9 ;  /* 0x000090090c0085a7 */ /* 0x000ee400080010ff */
[----:B---3--:R-:W-:Y:S05]  /*c360*/  @!P0 BRA `(.L_x_84) ;  /* 0xfffffffc00f08947 */ /* 0x008fea000383ffff */
[----:B------:R-:W-:Y:S05]  /*c370*/  BRA `(.L_x_170) ;  /* 0xffffff8000347947 */ /* 0x000fea000383ffff */
.L_x_87:
[----:B------:R-:W-:Y:S07]  /*c380*/  MOV R0, UR21 ;  /* 0x0000001500007c02 */ /* 0x000fee0008000f00 */
.L_x_171:
[----:B--2---:R2:W3:Y:S02]  /*c390*/  SYNCS.PHASECHK.TRANS64.TRYWAIT P2, [R0+URZ+0x88], R11 ;  /* 0x0000880b000075a7 */ /* 0x0044e400080411ff */
[----:B---3--:R-:W-:Y:S05]  /*c3a0*/  @!P2 NANOSLEEP.SYNCS 0x989680 ;  /* 0x009896800000a95d */ /* 0x008fea0003900000 */
[----:B------:R-:W3:Y:S02]  /*c3b0*/  @!P2 SYNCS.PHASECHK.TRANS64 P2, [R0+URZ+0x88], R11 ;  /* 0x0000880b0000a5a7 */ /* 0x000ee400080410ff */
[----:B---3--:R-:W-:Y:S05]  /*c3c0*/  @!P2 BRA `(.L_x_171) ;  /* 0xfffffffc00f0a947 */ /* 0x008fea000383ffff */
[----:B------:R-:W-:Y:S05]  /*c3d0*/  BRA `(.L_x_86) ;  /* 0xffffff84009c7947 */ /* 0x000fea000383ffff */
.L_x_90:
[----:B--2---:R-:W-:Y:S07]  /*c3e0*/  MOV R0, UR21 ;  /* 0x0000001500007c02 */ /* 0x004fee0008000f00 */
.L_x_172:
[----:B--2---:R2:W3:Y:S02]  /*c3f0*/  SYNCS.PHASECHK.TRANS64.TRYWAIT P0, [R0+URZ+0x60], R9 ;  /* 0x00006009000075a7 */ /* 0x0044e400080011ff */
[----:B---3--:R-:W-:Y:S05]  /*c400*/  @!P0 NANOSLEEP.SYNCS 0x989680 ;  /* 0x009896800000895d */ /* 0x008fea0003900000 */
[----:B------:R-:W3:Y:S02]  /*c410*/  @!P0 SYNCS.PHASECHK.TRANS64 P0, [R0+URZ+0x60], R9 ;  /* 0x00006009000085a7 */ /* 0x000ee400080010ff */
[----:B---3--:R-:W-:Y:S05]  /*c420*/  @!P0 BRA `(.L_x_172) ;  /* 0xfffffffc00f08947 */ /* 0x008fea000383ffff */
[----:B------:R-:W-:Y:S05]  /*c430*/  BRA `(.L_x_173) ;  /* 0xffffff8400f87947 */ /* 0x000fea000383ffff */
.L_x_91:
[----:B------:R-:W-:Y:S07]  /*c440*/  MOV R0, UR21 ;  /* 0x0000001500007c02 */ /* 0x000fee0008000f00 */
.L_x_174:
[----:B--2---:R2:W3:Y:S02]  /*c450*/  SYNCS.PHASECHK.TRANS64.TRYWAIT P0, [R0+URZ+0x68], R9 ;  /* 0x00006809000075a7 */ /* 0x0044e400080011ff */
[----:B---3--:R-:W-:Y:S05]  /*c460*/  @!P0 NANOSLEEP.SYNCS 0x989680 ;  /* 0x009896800000895d */ /* 0x008fea0003900000 */
[----:B------:R-:W3:Y:S02]  /*c470*/  @!P0 SYNCS.PHASECHK.TRANS64 P0, [R0+URZ+0x68], R9 ;  /* 0x00006809000085a7 */ /* 0x000ee400080010ff */
[----:B---3--:R-:W-:Y:S05]  /*c480*/  @!P0 BRA `(.L_x_174) ;  /* 0xfffffffc00f08947 */ /* 0x008fea000383ffff */
[----:B------:R-:W-:Y:S05]  /*c490*/  BRA `(.L_x_175) ;  /* 0xffffff8800347947 */ /* 0x000fea000383ffff */
.L_x_92:
[----:B------:R-:W-:Y:S07]  /*c4a0*/  MOV R0, UR21 ;  /* 0x0000001500007c02 */ /* 0x000fee0008000f00 */
.L_x_176:
[----:B--2---:R2:W3:Y:S02]  /*c4b0*/  SYNCS.PHASECHK.TRANS64.TRYWAIT P0, [R0+URZ+0x70], R9 ;  /* 0x00007009000075a7 */ /* 0x0044e400080011ff */
[----:B---3--:R-:W-:Y:S05]  /*c4c0*/  @!P0 NANOSLEEP.SYNCS 0x989680 ;  /* 0x009896800000895d */ /* 0x008fea0003900000 */
[----:B------:R-:W3:Y:S02]  /*c4d0*/  @!P0 SYNCS.PHASECHK.TRANS64 P0, [R0+URZ+0x70], R9 ;  /* 0x00007009000085a7 */ /* 0x000ee400080010ff */
[----:B---3--:R-:W-:Y:S05]  /*c4e0*/  @!P0 BRA `(.L_x_176) ;  /* 0xfffffffc00f08947 */ /* 0x008fea000383ffff */
[----:B------:R-:W-:Y:S05]  /*c4f0*/  BRA `(.L_x_177) ;  /* 0xffffff88007c7947 */ /* 0x000fea000383ffff */
.L_x_93:
[----:B------:R-:W-:Y:S07]  /*c500*/  MOV R0, UR21 ;  /* 0x0000001500007c02 */ /* 0x000fee0008000f00 */
.L_x_178:
[----:B--2---:R2:W3:Y:S02]  /*c510*/  SYNCS.PHASECHK.TRANS64.TRYWAIT P0, [R0+URZ+0x78], R9 ;  /* 0x00007809000075a7 */ /* 0x0044e400080011ff */
[----:B---3--:R-:W-:Y:S05]  /*c520*/  @!P0 NANOSLEEP.SYNCS 0x989680 ;  /* 0x009896800000895d */ /* 0x008fea0003900000 */
[----:B------:R-:W3:Y:S02]  /*c530*/  @!P0 SYNCS.PHASECHK.TRANS64 P0, [R0+URZ+0x78], R9 ;  /* 0x00007809000085a7 */ /* 0x000ee400080010ff */
[----:B---3--:R-:W-:Y:S05]  /*c540*/  @!P0 BRA `(.L_x_178) ;  /* 0xfffffffc00f08947 */ /* 0x008fea000383ffff */
[----:B------:R-:W-:Y:S05]  /*c550*/  BRA `(.L_x_179) ;  /* 0xffffff8800c07947 */ /* 0x000fea000383ffff */
.L_x_95:
[----:B------:R-:W-:-:S07]  /*c560*/  MOV R0, UR21 ;  /* 0x0000001500007c02 */ /* 0x000fce0008000f00 */
.L_x_180:
[----:B---3--:R3:W4:Y:S02]  /*c570*/  SYNCS.PHASECHK.TRANS64.TRYWAIT P0, [R0+URZ+0x60], R3 ;  /* 0x00006003000075a7 */ /* 0x00872400080011ff */
[----:B----4-:R-:W-:Y:S05]  /*c580*/  @!P0 NANOSLEEP.SYNCS 0x989680 ;  /* 0x009896800000895d */ /* 0x010fea0003900000 */
[----:B------:R-:W4:Y:S02]  /*c590*/  @!P0 SYNCS.PHASECHK.TRANS64 P0, [R0+URZ+0x60], R3 ;  /* 0x00006003000085a7 */ /* 0x000f2400080010ff */
[----:B----4-:R-:W-:Y:S05]  /*c5a0*/  @!P0 BRA `(.L_x_180) ;  /* 0xfffffffc00f08947 */ /* 0x010fea000383ffff */
[----:B------:R-:W-:Y:S05]  /*c5b0*/  BRA `(.L_x_181) ;  /* 0xffffff8c00387947 */ /* 0x000fea000383ffff */
.L_x_96:
[----:B---3--:R-:W-:-:S07]  /*c5c0*/  MOV R0, UR21 ;  /* 0x0000001500007c02 */ /* 0x008fce0008000f00 */
.L_x_182:
[----:B---3--:R3:W4:Y:S02]  /*c5d0*/  SYNCS.PHASECHK.TRANS64.TRYWAIT P0, [R0+URZ+0x68], R3 ;  /* 0x00006803000075a7 */ /* 0x00872400080011ff */
[----:B----4-:R-:W-:Y:S05]  /*c5e0*/  @!P0 NANOSLEEP.SYNCS 0x989680 ;  /* 0x009896800000895d */ /* 0x010fea0003900000 */
[----:B------:R-:W4:Y:S02]  /*c5f0*/  @!P0 SYNCS.PHASECHK.TRANS64 P0, [R0+URZ+0x68], R3 ;  /* 0x00006803000085a7 */ /* 0x000f2400080010ff */
[----:B----4-:R-:W-:Y:S05]  /*c600*/  @!P0 BRA `(.L_x_182) ;  /* 0xfffffffc00f08947 */ /* 0x010fea000383ffff */
[----:B------:R-:W-:Y:S05]  /*c610*/  BRA `(.L_x_183) ;  /* 0xffffff8c00287947 */ /* 0x000fea000383ffff */
.L_x_97:
[----:B---3--:R-:W-:-:S07]  /*c620*/  MOV R0, UR21 ;  /* 0x0000001500007c02 */ /* 0x008fce0008000f00 */
.L_x_184:
[----:B---3--:R3:W4:Y:S02]  /*c630*/  SYNCS.PHASECHK.TRANS64.TRYWAIT P0, [R0+URZ+0x70], R3 ;  /* 0x00007003000075a7 */ /* 0x00872400080011ff */
[----:B----4-:R-:W-:Y:S05]  /*c640*/  @!P0 NANOSLEEP.SYNCS 0x989680 ;  /* 0x009896800000895d */ /* 0x010fea0003900000 */
[----:B------:R-:W4:Y:S02]  /*c650*/  @!P0 SYNCS.PHASECHK.TRANS64 P0, [R0+URZ+0x70], R3 ;  /* 0x00007003000085a7 */ /* 0x000f2400080010ff */
[----:B----4-:R-:W-:Y:S05]  /*c660*/  @!P0 BRA `(.L_x_184) ;  /* 0xfffffffc00f08947 */ /* 0x010fea000383ffff */
[----:B------:R-:W-:Y:S05]  /*c670*/  BRA `(.L_x_185) ;  /* 0xffffff8c00187947 */ /* 0x000fea000383ffff */
.L_x_99:
[----:B-1----:R1:W2:Y:S02]  /*c680*/  SYNCS.PHASECHK.TRANS64.TRYWAIT P0, [R3+URZ+0x90], R0 ;  /* 0x00009000030075a7 */ /* 0x0022a400080011ff */
[----:B--2---:R-:W-:Y:S05]  /*c690*/  @!P0 NANOSLEEP.SYNCS 0x989680 ;  /* 0x009896800000895d */ /* 0x004fea0003900000 */
[----:B------:R-:W2:Y:S02]  /*c6a0*/  @!P0 SYNCS.PHASECHK.TRANS64 P0, [R3+URZ+0x90], R0 ;  /* 0x00009000030085a7 */ /* 0x000ea400080010ff */
[----:B--2---:R-:W-:Y:S05]  /*c6b0*/  @!P0 BRA `(.L_x_99) ;  /* 0xfffffffc00f08947 */ /* 0x004fea000383ffff */
[----:B------:R-:W-:Y:S05]  /*c6c0*/  BRA `(.L_x_186) ;  /* 0xffffff8c00e07947 */ /* 0x000fea000383ffff */
.L_x_110:
[----:B-1----:R1:W2:Y:S02]  /*c6d0*/  SYNCS.PHASECHK.TRANS64.TRYWAIT P1, [R3+URZ+0x40], R0 ;  /* 0x00004000030075a7 */ /* 0x0022a400080211ff */
[----:B--2---:R-:W-:Y:S05]  /*c6e0*/  @!P1 NANOSLEEP.SYNCS 0x989680 ;  /* 0x009896800000995d */ /* 0x004fea0003900000 */
[----:B------:R-:W2:Y:S02]  /*c6f0*/  @!P1 SYNCS.PHASECHK.TRANS64 P1, [R3+URZ+0x40], R0 ;  /* 0x00004000030095a7 */ /* 0x000ea400080210ff */
[----:B--2---:R-:W-:Y:S05]  /*c700*/  @!P1 BRA `(.L_x_110) ;  /* 0xfffffffc00f09947 */ /* 0x004fea000383ffff */
[----:B------:R-:W-:Y:S05]  /*c710*/  BRA `(.L_x_109) ;  /* 0xffffff9c00607947 */ /* 0x000fea000383ffff */
.L_x_112:
[----:B--2---:R2:W4:Y:S02]  /*c720*/  SYNCS.PHASECHK.TRANS64.TRYWAIT P0, [R163+URZ+0xb0], R2 ;  /* 0x0000b002a30075a7 */ /* 0x00452400080011ff */
[----:B----4-:R-:W-:Y:S05]  /*c730*/  @!P0 NANOSLEEP.SYNCS 0x989680 ;  /* 0x009896800000895d */ /* 0x010fea0003900000 */
[----:B------:R-:W4:Y:S02]  /*c740*/  @!P0 SYNCS.PHASECHK.TRANS64 P0, [R163+URZ+0xb0], R2 ;  /* 0x0000b002a30085a7 */ /* 0x000f2400080010ff */
[----:B----4-:R-:W-:Y:S05]  /*c750*/  @!P0 BRA `(.L_x_112) ;  /* 0xfffffffc00f08947 */ /* 0x010fea000383ffff */
[----:B------:R-:W-:Y:S05]  /*c760*/  BRA `(.L_x_111) ;  /* 0xffffff9c00bc7947 */ /* 0x000fea000383ffff */
.L_x_121:
[----:B--2---:R2:W3:Y:S02]  /*c770*/  SYNCS.PHASECHK.TRANS64.TRYWAIT P0, [R191+URZ+0x40], R0 ;  /* 0x00004000bf0075a7 */ /* 0x0044e400080011ff */
[----:B---3--:R-:W-:Y:S05]  /*c780*/  @!P0 NANOSLEEP.SYNCS 0x989680 ;  /* 0x009896800000895d */ /* 0x008fea0003900000 */
[----:B------:R-:W3:Y:S02]  /*c790*/  @!P0 SYNCS.PHASECHK.TRANS64 P0, [R191+URZ+0x40], R0 ;  /* 0x00004000bf0085a7 */ /* 0x000ee400080010ff */
[----:B---3--:R-:W-:Y:S05]  /*c7a0*/  @!P0 BRA `(.L_x_121) ;  /* 0xfffffffc00f08947 */ /* 0x008fea000383ffff */
[----:B------:R-:W-:Y:S05]  /*c7b0*/  BRA `(.L_x_120) ;  /* 0xffffffb000c87947 */ /* 0x000fea000383ffff */
.L_x_130:
[----:B--2---:R2:W3:Y:S02]  /*c7c0*/  SYNCS.PHASECHK.TRANS64.TRYWAIT P0, [R0+URZ+0x40], R7 ;  /* 0x00004007000075a7 */ /* 0x0044e400080011ff */
[----:B---3--:R-:W-:Y:S05]  /*c7d0*/  @!P0 NANOSLEEP.SYNCS 0x989680 ;  /* 0x009896800000895d */ /* 0x008fea0003900000 */
[----:B------:R-:W3:Y:S02]  /*c7e0*/  @!P0 SYNCS.PHASECHK.TRANS64 P0, [R0+URZ+0x40], R7 ;  /* 0x00004007000085a7 */ /* 0x000ee400080010ff */
[----:B---3--:R-:W-:Y:S05]  /*c7f0*/  @!P0 BRA `(.L_x_130) ;  /* 0xfffffffc00f08947 */ /* 0x008fea000383ffff */
[----:B------:R-:W-:Y:S05]  /*c800*/  BRA `(.L_x_129) ;  /* 0xffffffc800207947 */ /* 0x000fea000383ffff */
.L_x_139:
[----:B--2---:R2:W3:Y:S02]  /*c810*/  SYNCS.PHASECHK.TRANS64.TRYWAIT P0, [R0+URZ+0x40], R5 ;  /* 0x00004005000075a7 */ /* 0x0044e400080011ff */
[----:B---3--:R-:W-:Y:S05]  /*c820*/  @!P0 NANOSLEEP.SYNCS 0x989680 ;  /* 0x009896800000895d */ /* 0x008fea0003900000 */
[----:B------:R-:W3:Y:S02]  /*c830*/  @!P0 SYNCS.PHASECHK.TRANS64 P0, [R0+URZ+0x40], R5 ;  /* 0x00004005000085a7 */ /* 0x000ee400080010ff */
[----:B---3--:R-:W-:Y:S05]  /*c840*/  @!P0 BRA `(.L_x_139) ;  /* 0xfffffffc00f08947 */ /* 0x008fea000383ffff */
[----:B------:R-:W-:Y:S05]  /*c850*/  BRA `(.L_x_138) ;  /* 0xffffffdc00847947 */ /* 0x000fea000383ffff */
        .weak           $__internal_0_$__cuda_sm10x_tcgen05_guardrail_trap_col_being_dealloced_not_returned_by_alloc
        .type           $__internal_0_$__cuda_sm10x_tcgen05_guardrail_trap_col_being_dealloced_not_returned_by_alloc,@function
        .size           $__internal_0_$__cuda_sm10x_tcgen05_guardrail_trap_col_being_dealloced_not_returned_by_alloc,($__internal_1_$__cuda_sm10x_tcgen05_guardrail_trap_phase_invalid_during_alloc - $__internal_0_$__cuda_sm10x_tcgen05_guardrail_trap_col_being_dealloced_not_returned_by_alloc)
$__internal_0_$__cuda_sm10x_tcgen05_guardrail_trap_col_being_dealloced_not_returned_by_alloc:
[----:B------:R-:W-:Y:S05]  /*c860*/  BPT.TRAP 0x1 ;  /* 0x000000040000795c */ /* 0x000fea0000300000 */
[----:B------:R-:W-:-:S04]  /*c870*/  HFMA2 R3, -RZ, RZ, 0, 0 ;  /* 0x00000000ff037431 */ /* 0x000fc800000001ff */
[----:B------:R-:W-:Y:S05]  /*c880*/  RET.REL.NODEC R2 `(_ZN7cutlass13device_kernelINS_4gemm6kernel13GemmUniversalIN4cute5tupleIJiiiiEEENS1_10collective13CollectiveMmaINS1_35MainloopSm100TmaUmmaWarpSpecializedILi4ELi2ELi2ENS5_IJNS4_1CILi2EEESB_NSA_ILi1EEEEEEEENS5_IJNSA_ILi256EEESF_NSA_ILi64EEEEEENS_12float_e5m2_tENS5_IJlSC_lEEESI_SJ_NS4_8TiledMMAINS4_8MMA_AtomIJNS4_10MMA_TraitsINS4_25SM100_MMA_F8F6F4_2x1SM_SSEJSI_SI_fSF_SF_NS4_17integral_constantINS4_4UMMA5MajorELSQ_0EEESR_NSO_INSP_7ScaleInELSS_0EEEST_EEEEEENS4_6LayoutINS5_IJSC_SC_SC_EEENS5_IJNSA_ILi0EEESY_SY_EEEEENS5_IJNS4_10UnderscoreES11_S11_EEEEENS4_28SM100_TMA_2SM_LOAD_MULTICASTENS4_14ComposedLayoutINS4_7SwizzleILi2ELi4ELi3EEENS4_18smem_ptr_flag_bitsILi8EEENSW_INS5_IJNSA_ILi8EEESG_EEENS5_IJSG_SC_EEEEEEEvNS4_8identityENS4_18SM100_TMA_2SM_LOADES1E_vS1F_EENS_8epilogue10collective18CollectiveEpilogueINS1I_23Sm100TmaWarpSpecializedILi4ELi2ELi64ELb0ELb0EEEJNS5_IJNSA_ILi128EEESF_SG_EEENS5_IJNSW_IS1N_SC_EENSW_ISG_SC_EEEEESI_SJ_SI_SJ_NS1I_6fusion15FusionCallbacksIS1M_NS1S_17LinearCombinationISI_fSI_fLNS_15FloatRoundStyleE2EEES1O_S1R_JEEENS4_5SM1004TMEM4LOAD26SM100_TMEM_LOAD_32dp32b64xENS4_13SM90_TMA_LOADES1E_NS4_39AutoVectorizingCopyWithAssumedAlignmentILi128EEENS4_14SM90_TMA_STOREES1E_S24_S24_EEEvvEEEEvNT_6ParamsE) ;  /* 0xffffff3402dc7950 */ /* 0x000fea0003c3ffff */
        .weak           $__internal_1_$__cuda_sm10x_tcgen05_guardrail_trap_phase_invalid_during_alloc
        .type           $__internal_1_$__cuda_sm10x_tcgen05_guardrail_trap_phase_invalid_during_alloc,@function
        .size           $__internal_1_$__cuda_sm10x_tcgen05_guardrail_trap_phase_invalid_during_alloc,($__internal_2_$__cuda_sm10x_tcgen05_guardrail_trap_unallocated_columns_being_dealloced - $__internal_1_$__cuda_sm10x_tcgen05_guardrail_trap_phase_invalid_during_alloc)
$__internal_1_$__cuda_sm10x_tcgen05_guardrail_trap_phase_invalid_during_alloc:
[----:B------:R-:W-:Y:S05]  /*c890*/  BPT.TRAP 0x1 ;  /* 0x000000040000795c */ /* 0x000fea0000300000 */
[----:B------:R-:W-:-:S04]  /*c8a0*/  MOV R5, 0x0 ;  /* 0x0000000000057802 */ /* 0x000fc80000000f00 */
[----:B------:R-:W-:Y:S05]  /*c8b0*/  RET.REL.NODEC R4 `(_ZN7cutlass13device_kernelINS_4gemm6kernel13GemmUniversalIN4cute5tupleIJiiiiEEENS1_10collective13CollectiveMmaINS1_35MainloopSm100TmaUmmaWarpSpecializedILi4ELi2ELi2ENS5_IJNS4_1CILi2EEESB_NSA_ILi1EEEEEEEENS5_IJNSA_ILi256EEESF_NSA_ILi64EEEEEENS_12float_e5m2_tENS5_IJlSC_lEEESI_SJ_NS4_8TiledMMAINS4_8MMA_AtomIJNS4_10MMA_TraitsINS4_25SM100_MMA_F8F6F4_2x1SM_SSEJSI_SI_fSF_SF_NS4_17integral_constantINS4_4UMMA5MajorELSQ_0EEESR_NSO_INSP_7ScaleInELSS_0EEEST_EEEEEENS4_6LayoutINS5_IJSC_SC_SC_EEENS5_IJNSA_ILi0EEESY_SY_EEEEENS5_IJNS4_10UnderscoreES11_S11_EEEEENS4_28SM100_TMA_2SM_LOAD_MULTICASTENS4_14ComposedLayoutINS4_7SwizzleILi2ELi4ELi3EEENS4_18smem_ptr_flag_bitsILi8EEENSW_INS5_IJNSA_ILi8EEESG_EEENS5_IJSG_SC_EEEEEEEvNS4_8identityENS4_18SM100_TMA_2SM_LOADES1E_vS1F_EENS_8epilogue10collective18CollectiveEpilogueINS1I_23Sm100TmaWarpSpecializedILi4ELi2ELi64ELb0ELb0EEEJNS5_IJNSA_ILi128EEESF_SG_EEENS5_IJNSW_IS1N_SC_EENSW_ISG_SC_EEEEESI_SJ_SI_SJ_NS1I_6fusion15FusionCallbacksIS1M_NS1S_17LinearCombinationISI_fSI_fLNS_15FloatRoundStyleE2EEES1O_S1R_JEEENS4_5SM1004TMEM4LOAD26SM100_TMEM_LOAD_32dp32b64xENS4_13SM90_TMA_LOADES1E_NS4_39AutoVectorizingCopyWithAssumedAlignmentILi128EEENS4_14SM90_TMA_STOREES1E_S24_S24_EEEvvEEEEvNT_6ParamsE) ;  /* 0xffffff3404d07950 */ /* 0x000fea0003c3ffff */
        .weak           $__internal_2_$__cuda_sm10x_tcgen05_guardrail_trap_unallocated_columns_being_dealloced
        .type           $__internal_2_$__cuda_sm10x_tcgen05_guardrail_trap_unallocated_columns_being_dealloced,@function
        .size           $__internal_2_$__cuda_sm10x_tcgen05_guardrail_trap_unallocated_columns_being_dealloced,(.L_x_188 - $__internal_2_$__cuda_sm10x_tcgen05_guardrail_trap_unallocated_columns_being_dealloced)
$__internal_2_$__cuda_sm10x_tcgen05_guardrail_trap_unallocated_columns_being_dealloced:
[----:B------:R-:W-:Y:S05]  /*c8c0*/  BPT.TRAP 0x1 ;  /* 0x000000040000795c */ /* 0x000fea0000300000 */
[----:B------:R-:W-:-:S04]  /*c8d0*/  HFMA2 R3, -RZ, RZ, 0, 0 ;  /* 0x00000000ff037431 */ /* 0x000fc800000001ff */
[----:B------:R-:W-:Y:S05]  /*c8e0*/  RET.REL.NODEC R2 `(_ZN7cutlass13device_kernelINS_4gemm6kernel13GemmUniversalIN4cute5tupleIJiiiiEEENS1_10collective13CollectiveMmaINS1_35MainloopSm100TmaUmmaWarpSpecializedILi4ELi2ELi2ENS5_IJNS4_1CILi2EEESB_NSA_ILi1EEEEEEEENS5_IJNSA_ILi256EEESF_NSA_ILi64EEEEEENS_12float_e5m2_tENS5_IJlSC_lEEESI_SJ_NS4_8TiledMMAINS4_8MMA_AtomIJNS4_10MMA_TraitsINS4_25SM100_MMA_F8F6F4_2x1SM_SSEJSI_SI_fSF_SF_NS4_17integral_constantINS4_4UMMA5MajorELSQ_0EEESR_NSO_INSP_7ScaleInELSS_0EEEST_EEEEEENS4_6LayoutINS5_IJSC_SC_SC_EEENS5_IJNSA_ILi0EEESY_SY_EEEEENS5_IJNS4_10UnderscoreES11_S11_EEEEENS4_28SM100_TMA_2SM_LOAD_MULTICASTENS4_14ComposedLayoutINS4_7SwizzleILi2ELi4ELi3EEENS4_18smem_ptr_flag_bitsILi8EEENSW_INS5_IJNSA_ILi8EEESG_EEENS5_IJSG_SC_EEEEEEEvNS4_8identityENS4_18SM100_TMA_2SM_LOADES1E_vS1F_EENS_8epilogue10collective18CollectiveEpilogueINS1I_23Sm100TmaWarpSpecializedILi4ELi2ELi64ELb0ELb0EEEJNS5_IJNSA_ILi128EEESF_SG_EEENS5_IJNSW_IS1N_SC_EENSW_ISG_SC_EEEEESI_SJ_SI_SJ_NS1I_6fusion15FusionCallbacksIS1M_NS1S_17LinearCombinationISI_fSI_fLNS_15FloatRoundStyleE2EEES1O_S1R_JEEENS4_5SM1004TMEM4LOAD26SM100_TMEM_LOAD_32dp32b64xENS4_13SM90_TMA_LOADES1E_NS4_39AutoVectorizingCopyWithAssumedAlignmentILi128EEENS4_14SM90_TMA_STOREES1E_S24_S24_EEEvvEEEEvNT_6ParamsE) ;  /* 0xffffff3402c47950 */ /* 0x000fea0003c3ffff */
.L_x_187:
[----:B------:R-:W-:-:S00]  /*c8f0*/  BRA `(.L_x_187) ;  /* 0xfffffffc00fc7947 */ /* 0x000fc0000383ffff */
[----:B------:R-:W-:-:S00]  /*c900*/  NOP ;  /* 0x0000000000007918 */ /* 0x000fc00000000000 */
[----:B------:R-:W-:-:S00]  /*c910*/  NOP ;  /* 0x0000000000007918 */ /* 0x000fc00000000000 */
[----:B------:R-:W-:-:S00]  /*c920*/  NOP ;  /* 0x0000000000007918 */ /* 0x000fc00000000000 */
[----:B------:R-:W-:-:S00]  /*c930*/  NOP ;  /* 0x0000000000007918 */ /* 0x000fc00000000000 */
[----:B------:R-:W-:-:S00]  /*c940*/  NOP ;  /* 0x0000000000007918 */ /* 0x000fc00000000000 */
[----:B------:R-:W-:-:S00]  /*c950*/  NOP ;  /* 0x0000000000007918 */ /* 0x000fc00000000000 */
[----:B------:R-:W-:-:S00]  /*c960*/  NOP ;  /* 0x0000000000007918 */ /* 0x000fc00000000000 */
[----:B------:R-:W-:-:S00]  /*c970*/  NOP ;  /* 0x0000000000007918 */ /* 0x000fc00000000000 */
.L_x_188:


//--------------------- .nv.global.init           --------------------------
	.section	.nv.global.init,"aw",@progbits
.nv.global.init:
	.type		$str$27,@object
	.size		$str$27,($str$28 - $str$27)
$str$27:
        /*0000*/ 	.byte	0x28, 0x61, 0x64, 0x64, 0x72, 0x65, 0x73, 0x73, 0x20, 0x26, 0x20, 0x6d, 0x61, 0x73, 0x6b, 0x29
        /*0010*/ 	.byte	0x20, 0x3d, 0x3d, 0x20, 0x30, 0x00
	.type		$str$28,@object
	.size		$str$28,($str$26 - $str$28)
$str$28:
        /*0016*/ 	.byte	0x2f, 0x74, 0x6d, 0x70, 0x2f, 0x63, 0x75, 0x74, 0x6c, 0x61, 0x73, 0x73, 0x5f, 0x73, 0x77, 0x65
        /*0026*/ 	.byte	0x65, 0x70, 0x5f, 0x73, 0x72, 0x63, 0x2f, 0x69, 0x6e, 0x63, 0x6c, 0x75, 0x64, 0x65, 0x2f, 0x63
        /*0036*/ 	.byte	0x75, 0x74, 0x65, 0x2f, 0x70, 0x6f, 0x69, 0x6e, 0x74, 0x65, 0x72, 0x5f, 0x66, 0x6c, 0x61, 0x67
        /*0046*/ 	.byte	0x67, 0x65, 0x64, 0x2e, 0x68, 0x70, 0x70, 0x00
	.type		$str$26,@object
	.size		$str$26,($str$25 - $str$26)
$str$26:
        /*004e*/ 	.byte	0x2f, 0x74, 0x6d, 0x70, 0x2f, 0x63, 0x75, 0x74, 0x6c, 0x61, 0x73, 0x73, 0x5f, 0x73, 0x77, 0x65
        /*005e*/ 	.byte	0x65, 0x70, 0x5f, 0x73, 0x72, 0x63, 0x2f, 0x69, 0x6e, 0x63, 0x6c, 0x75, 0x64, 0x65, 0x2f, 0x63
        /*006e*/ 	.byte	0x75, 0x74, 0x65, 0x2f, 0x61, 0x74, 0x6f, 0x6d, 0x2f, 0x63, 0x6f, 0x70, 0x79, 0x5f, 0x74, 0x72
        /*007e*/ 	.byte	0x61, 0x69, 0x74, 0x73, 0x5f, 0x73, 0x6d, 0x31, 0x30, 0x30, 0x2e, 0x68, 0x70, 0x70, 0x00
	.type		$str$25,@object
	.size		$str$25,(__unnamed_1 - $str$25)
$str$25:
        /*008d*/ 	.byte	0x28, 0x28, 0x75, 0x69, 0x6e, 0x74, 0x33, 0x32, 0x5f, 0x74, 0x28, 0x74, 0x68, 0x72, 0x65, 0x61
        /*009d*/ 	.byte	0x64, 0x49, 0x64, 0x78, 0x2e, 0x78, 0x29, 0x20, 0x2f, 0x20, 0x33, 0x32, 0x29, 0x20, 0x25, 0x20
        /*00ad*/ 	.byte	0x34, 0x29, 0x20, 0x3d, 0x3d, 0x20, 0x28, 0x28, 0x28, 0x74, 0x6d, 0x65, 0x6d, 0x5f, 0x61, 0x64
        /*00bd*/ 	.byte	0x64, 0x72, 0x20, 0x3e, 0x3e, 0x20, 0x31, 0x36, 0x29, 0x20, 0x2f, 0x20, 0x33, 0x32, 0x29, 0x20
        /*00cd*/ 	.byte	0x25, 0x20, 0x34, 0x29, 0x00
	.type		__unnamed_1,@object
	.size		__unnamed_1,(__unnamed_2 - __unnamed_1)
__unnamed_1:
        /*00d2*/ 	.byte	0x61, 0x75, 0x74, 0x6f, 0x20, 0x63, 0x75, 0x74, 0x65, 0x3a, 0x3a, 0x61, 0x73, 0x5f, 0x70, 0x6f
        /* <DEDUP_REMOVED lines=24> */
        /*0262*/ 	.byte	0x43, 0x3c, 0x38, 0x31, 0x39, 0x32, 0x3e, 0x3e, 0x3e, 0x3e, 0x5d, 0x00
	.type		__unnamed_2,@object
	.size		__unnamed_2,(__unnamed_3 - __unnamed_2)
__unnamed_2:
        /* <DEDUP_REMOVED lines=26> */
	.type		__unnamed_3,@object
	.size		__unnamed_3,(.L_3 - __unnamed_3)
__unnamed_3:
        /* <DEDUP_REMOVED lines=42> */
        /*06aa*/ 	.byte	0x3e, 0x3e, 0x3e, 0x3e, 0x5d, 0x00
.L_3:


//--------------------- .nv.shared._ZN7cutlass13device_kernelINS_4gemm6kernel13GemmUniversalIN4cute5tupleIJiiiiEEENS1_10collective13CollectiveMmaINS1_35MainloopSm100TmaUmmaWarpSpecializedILi4ELi2ELi2ENS5_IJNS4_1CILi2EEESB_NSA_ILi1EEEEEEEENS5_IJNSA_ILi256EEESF_NSA_ILi64EEEEEENS_12float_e5m2_tENS5_IJlSC_lEEESI_SJ_NS4_8TiledMMAINS4_8MMA_AtomIJNS4_10MMA_TraitsINS4_25SM100_MMA_F8F6F4_2x1SM_SSEJSI_SI_fSF_SF_NS4_17integral_constantINS4_4UMMA5MajorELSQ_0EEESR_NSO_INSP_7ScaleInELSS_0EEEST_EEEEEENS4_6LayoutINS5_IJSC_SC_SC_EEENS5_IJNSA_ILi0EEESY_SY_EEEEENS5_IJNS4_10UnderscoreES11_S11_EEEEENS4_28SM100_TMA_2SM_LOAD_MULTICASTENS4_14ComposedLayoutINS4_7SwizzleILi2ELi4ELi3EEENS4_18smem_ptr_flag_bitsILi8EEENSW_INS5_IJNSA_ILi8EEESG_EEENS5_IJSG_SC_EEEEEEEvNS4_8identityENS4_18SM100_TMA_2SM_LOADES1E_vS1F_EENS_8epilogue10collective18CollectiveEpilogueINS1I_23Sm100TmaWarpSpecializedILi4ELi2ELi64ELb0ELb0EEEJNS5_IJNSA_ILi128EEESF_SG_EEENS5_IJNSW_IS1N_SC_EENSW_ISG_SC_EEEEESI_SJ_SI_SJ_NS1I_6fusion15FusionCallbacksIS1M_NS1S_17LinearCombinationISI_fSI_fLNS_15FloatRoundStyleE2EEES1O_S1R_JEEENS4_5SM1004TMEM4LOAD26SM100_TMEM_LOAD_32dp32b64xENS4_13SM90_TMA_LOADES1E_NS4_39AutoVectorizingCopyWithAssumedAlignmentILi128EEENS4_14SM90_TMA_STOREES1E_S24_S24_EEEvvEEEEvNT_6ParamsE --------------------------
	.section	.nv.shared._ZN7cutlass13device_kernelINS_4gemm6kernel13GemmUniversalIN4cute5tupleIJiiiiEEENS1_10collective13CollectiveMmaINS1_35MainloopSm100TmaUmmaWarpSpecializedILi4ELi2ELi2ENS5_IJNS4_1CILi2EEESB_NSA_ILi1EEEEEEEENS5_IJNSA_ILi256EEESF_NSA_ILi64EEEEEENS_12float_e5m2_tENS5_IJlSC_lEEESI_SJ_NS4_8TiledMMAINS4_8MMA_AtomIJNS4_10MMA_TraitsINS4_25SM100_MMA_F8F6F4_2x1SM_SSEJSI_SI_fSF_SF_NS4_17integral_constantINS4_4UMMA5MajorELSQ_0EEESR_NSO_INSP_7ScaleInELSS_0EEEST_EEEEEENS4_6LayoutINS5_IJSC_SC_SC_EEENS5_IJNSA_ILi0EEESY_SY_EEEEENS5_IJNS4_10UnderscoreES11_S11_EEEEENS4_28SM100_TMA_2SM_LOAD_MULTICASTENS4_14ComposedLayoutINS4_7SwizzleILi2ELi4ELi3EEENS4_18smem_ptr_flag_bitsILi8EEENSW_INS5_IJNSA_ILi8EEESG_EEENS5_IJSG_SC_EEEEEEEvNS4_8identityENS4_18SM100_TMA_2SM_LOADES1E_vS1F_EENS_8epilogue10collective18CollectiveEpilogueINS1I_23Sm100TmaWarpSpecializedILi4ELi2ELi64ELb0ELb0EEEJNS5_IJNSA_ILi128EEESF_SG_EEENS5_IJNSW_IS1N_SC_EENSW_ISG_SC_EEEEESI_SJ_SI_SJ_NS1I_6fusion15FusionCallbacksIS1M_NS1S_17LinearCombinationISI_fSI_fLNS_15FloatRoundStyleE2EEES1O_S1R_JEEENS4_5SM1004TMEM4LOAD26SM100_TMEM_LOAD_32dp32b64xENS4_13SM90_TMA_LOADES1E_NS4_39AutoVectorizingCopyWithAssumedAlignmentILi128EEENS4_14SM90_TMA_STOREES1E_S24_S24_EEEvvEEEEvNT_6ParamsE,"aw",@nobits
	.sectionflags	@""
	.align	16
	.zero		1024


//--------------------- .nv.shared.reserved.0     --------------------------
	.section	.nv.shared.reserved.0,"aw",@nobits
	.weak		__nv_reservedSMEM_offset_0_alias
	.size		__nv_reservedSMEM_offset_0_alias, 0, 64
	.other		__nv_reservedSMEM_offset_0_alias,@"STO_CUDA_RESERVED_SHARED STV_DEFAULT"
__nv_reservedSMEM_offset_0_alias:
	.zero		0
.nv.shared.reserved.0:
	.zero		64
	.weak		__nv_reservedSMEM_tcgen05_partition
	.type		__nv_reservedSMEM_tcgen05_partition,@object
	.size		__nv_reservedSMEM_tcgen05_partition,(.L_0 - __nv_reservedSMEM_tcgen05_partition)
__nv_reservedSMEM_tcgen05_partition:
	.zero		32
.L_0:


//--------------------- .nv.global                --------------------------
	.section	.nv.global,"aw",@nobits
.nv.global:
	.type		_ZN40_INTERNAL_bb4ecd28_4_k_cu_c8fb49c5_101044cute1_E,@object
	.size		_ZN40_INTERNAL_bb4ecd28_4_k_cu_c8fb49c5_101044cute1_E,(_ZN40_INTERNAL_bb4ecd28_4_k_cu_c8fb49c5_101044cuda3std3__45__cpo6cbeginE - _ZN40_INTERNAL_bb4ecd28_4_k_cu_c8fb49c5_101044cute1_E)
_ZN40_INTERNAL_bb4ecd28_4_k_cu_c8fb49c5_101044cute1_E:
	.zero		1
	.type		_ZN40_INTERNAL_bb4ecd28_4_k_cu_c8fb49c5_101044cuda3std3__45__cpo6cbeginE,@object
	.size		_ZN40_INTERNAL_bb4ecd28_4_k_cu_c8fb49c5_101044cuda3std3__45__cpo6cbeginE,(_ZN40_INTERNAL_bb4ecd28_4_k_cu_c8fb49c5_101044cuda3std3__48in_placeE - _ZN40_INTERNAL_bb4ecd28_4_k_cu_c8fb49c5_101044cuda3std3__45__cpo6cbeginE)
_ZN40_INTERNAL_bb4ecd28_4_k_cu_c8fb49c5_101044cuda3std3__45__cpo6cbeginE:
	.zero		1
	.type		_ZN40_INTERNAL_bb4ecd28_4_k_cu_c8fb49c5_101044cuda3std3__48in_placeE,@object
	.size		_ZN40_INTERNAL_bb4ecd28_4_k_cu_c8fb49c5_101044cuda3std3__48in_placeE,(_ZN40_INTERNAL_bb4ecd28_4_k_cu_c8fb49c5_101044cuda3std6ranges3__45__cpo9iter_moveE - _ZN40_INTERNAL_bb4ecd28_4_k_cu_c8fb49c5_101044cuda3std3__48in_placeE)
_ZN40_INTERNAL_bb4ecd28_4_k_cu_c8fb49c5_101044cuda3std3__48in_placeE:
	.zero		1
	.type		_ZN40_INTERNAL_bb4ecd28_4_k_cu_c8fb49c5_101044cuda3std6ranges3__45__cpo9iter_moveE,@object
	.size		_ZN40_INTERNAL_bb4ecd28_4_k_cu_c8fb49c5_101044cuda3std6ranges3__45__cpo9iter_moveE,(_ZN40_INTERNAL_bb4ecd28_4_k_cu_c8fb49c5_101044cuda3std3__45__cpo5beginE - _ZN40_INTERNAL_bb4ecd28_4_k_cu_c8fb49c5_101044cuda3std6ranges3__45__cpo9iter_moveE)
_ZN40_INTERNAL_bb4ecd28_4_k_cu_c8fb49c5_101044cuda3std6ranges3__45__cpo9iter_moveE:
	.zero		1
	.type		_ZN40_INTERNAL_bb4ecd28_4_k_cu_c8fb49c5_101044cuda3std3__45__cpo5beginE,@object
	.size		_ZN40_INTERNAL_bb4ecd28_4_k_cu_c8fb49c5_101044cuda3std3__45__cpo5beginE,(_ZN40_INTERNAL_bb4ecd28_4_k_cu_c8fb49c5_101044cuda3std3__442_GLOBAL__N__bb4ecd28_4_k_cu_c8fb49c5_101046ignoreE - _ZN40_INTERNAL_bb4ecd28_4_k_cu_c8fb49c5_101044cuda3std3__45__cpo5beginE)
_ZN40_INTERNAL_bb4ecd28_4_k_cu_c8fb49c5_101044cuda3std3__45__cpo5beginE:
	.zero		1
	.type		_ZN40_INTERNAL_bb4ecd28_4_k_cu_c8fb49c5_101044cuda3std3__442_GLOBAL__N__bb4ecd28_4_k_cu_c8fb49c5_101046ignoreE,@object
	.size		_ZN40_INTERNAL_bb4ecd28_4_k_cu_c8fb49c5_101044cuda3std3__442_GLOBAL__N__bb4ecd28_4_k_cu_c8fb49c5_101046ignoreE,(_ZN40_INTERNAL_bb4ecd28_4_k_cu_c8fb49c5_101044cute7productE - _ZN40_INTERNAL_bb4ecd28_4_k_cu_c8fb49c5_101044cuda3std3__442_GLOBAL__N__bb4ecd28_4_k_cu_c8fb49c5_101046ignoreE)
_ZN40_INTERNAL_bb4ecd28_4_k_cu_c8fb49c5_101044cuda3std3__442_GLOBAL__N__bb4ecd28_4_k_cu_c8fb49c5_101046ignoreE:
	.zero		1
	.type		_ZN40_INTERNAL_bb4ecd28_4_k_cu_c8fb49c5_101044cute7productE,@object
	.size		_ZN40_INTERNAL_bb4ecd28_4_k_cu_c8fb49c5_101044cute7productE,(_ZN40_INTERNAL_bb4ecd28_4_k_cu_c8fb49c5_101044cuda3std3__45__cpo3endE - _ZN40_INTERNAL_bb4ecd28_4_k_cu_c8fb49c5_101044cute7productE)
_ZN40_INTERNAL_bb4ecd28_4_k_cu_c8fb49c5_101044cute7productE:
	.zero		1
	.type		_ZN40_INTERNAL_bb4ecd28_4_k_cu_c8fb49c5_101044cuda3std3__45__cpo3endE,@object
	.size		_ZN40_INTERNAL_bb4ecd28_4_k_cu_c8fb49c5_101044cuda3std3__45__cpo3endE,(_ZN40_INTERNAL_bb4ecd28_4_k_cu_c8fb49c5_101044cuda3std3__419piecewise_constructE - _ZN40_INTERNAL_bb4ecd28_4_k_cu_c8fb49c5_101044cuda3std3__45__cpo3endE)
_ZN40_INTERNAL_bb4ecd28_4_k_cu_c8fb49c5_101044cuda3std3__45__cpo3endE:
	.zero		1
	.type		_ZN40_INTERNAL_bb4ecd28_4_k_cu_c8fb49c5_101044cuda3std3__419piecewise_constructE,@object
	.size		_ZN40_INTERNAL_bb4ecd28_4_k_cu_c8fb49c5_101044cuda3std3__419piecewise_constructE,(_ZN40_INTERNAL_bb4ecd28_4_k_cu_c8fb49c5_101044cuda3std3__45__cpo4cendE - _ZN40_INTERNAL_bb4ecd28_4_k_cu_c8fb49c5_101044cuda3std3__419piecewise_constructE)
_ZN40_INTERNAL_bb4ecd28_4_k_cu_c8fb49c5_101044cuda3std3__419piecewise_constructE:
	.zero		1
	.type		_ZN40_INTERNAL_bb4ecd28_4_k_cu_c8fb49c5_101044cuda3std3__45__cpo4cendE,@object
	.size		_ZN40_INTERNAL_bb4ecd28_4_k_cu_c8fb49c5_101044cuda3std3__45__cpo4cendE,(_ZN40_INTERNAL_bb4ecd28_4_k_cu_c8fb49c5_101044cuda3std6ranges3__45__cpo4swapE - _ZN40_INTERNAL_bb4ecd28_4_k_cu_c8fb49c5_101044cuda3std3__45__cpo4cendE)
_ZN40_INTERNAL_bb4ecd28_4_k_cu_c8fb49c5_101044cuda3std3__45__cpo4cendE:
	.zero		1
	.type		_ZN40_INTERNAL_bb4ecd28_4_k_cu_c8fb49c5_101044cuda3std6ranges3__45__cpo4swapE,@object
	.size		_ZN40_INTERNAL_bb4ecd28_4_k_cu_c8fb49c5_101044cuda3std6ranges3__45__cpo4swapE,(.L_11 - _ZN40_INTERNAL_bb4ecd28_4_k_cu_c8fb49c5_101044cuda3std6ranges3__45__cpo4swapE)
_ZN40_INTERNAL_bb4ecd28_4_k_cu_c8fb49c5_101044cuda3std6ranges3__45__cpo4swapE:
	.zero		1
.L_11:


//--------------------- .nv.constant0._ZN7cutlass13device_kernelINS_4gemm6kernel13GemmUniversalIN4cute5tupleIJiiiiEEENS1_10collective13CollectiveMmaINS1_35MainloopSm100TmaUmmaWarpSpecializedILi4ELi2ELi2ENS5_IJNS4_1CILi2EEESB_NSA_ILi1EEEEEEEENS5_IJNSA_ILi256EEESF_NSA_ILi64EEEEEENS_12float_e5m2_tENS5_IJlSC_lEEESI_SJ_NS4_8TiledMMAINS4_8MMA_AtomIJNS4_10MMA_TraitsINS4_25SM100_MMA_F8F6F4_2x1SM_SSEJSI_SI_fSF_SF_NS4_17integral_constantINS4_4UMMA5MajorELSQ_0EEESR_NSO_INSP_7ScaleInELSS_0EEEST_EEEEEENS4_6LayoutINS5_IJSC_SC_SC_EEENS5_IJNSA_ILi0EEESY_SY_EEEEENS5_IJNS4_10UnderscoreES11_S11_EEEEENS4_28SM100_TMA_2SM_LOAD_MULTICASTENS4_14ComposedLayoutINS4_7SwizzleILi2ELi4ELi3EEENS4_18smem_ptr_flag_bitsILi8EEENSW_INS5_IJNSA_ILi8EEESG_EEENS5_IJSG_SC_EEEEEEEvNS4_8identityENS4_18SM100_TMA_2SM_LOADES1E_vS1F_EENS_8epilogue10collective18CollectiveEpilogueINS1I_23Sm100TmaWarpSpecializedILi4ELi2ELi64ELb0ELb0EEEJNS5_IJNSA_ILi128EEESF_SG_EEENS5_IJNSW_IS1N_SC_EENSW_ISG_SC_EEEEESI_SJ_SI_SJ_NS1I_6fusion15FusionCallbacksIS1M_NS1S_17LinearCombinationISI_fSI_fLNS_15FloatRoundStyleE2EEES1O_S1R_JEEENS4_5SM1004TMEM4LOAD26SM100_TMEM_LOAD_32dp32b64xENS4_13SM90_TMA_LOADES1E_NS4_39AutoVectorizingCopyWithAssumedAlignmentILi128EEENS4_14SM90_TMA_STOREES1E_S24_S24_EEEvvEEEEvNT_6ParamsE --------------------------
	.section	.nv.constant0._ZN7cutlass13device_kernelINS_4gemm6kernel13GemmUniversalIN4cute5tupleIJiiiiEEENS1_10collective13CollectiveMmaINS1_35MainloopSm100TmaUmmaWarpSpecializedILi4ELi2ELi2ENS5_IJNS4_1CILi2EEESB_NSA_ILi1EEEEEEEENS5_IJNSA_ILi256EEESF_NSA_ILi64EEEEEENS_12float_e5m2_tENS5_IJlSC_lEEESI_SJ_NS4_8TiledMMAINS4_8MMA_AtomIJNS4_10MMA_TraitsINS4_25SM100_MMA_F8F6F4_2x1SM_SSEJSI_SI_fSF_SF_NS4_17integral_constantINS4_4UMMA5MajorELSQ_0EEESR_NSO_INSP_7ScaleInELSS_0EEEST_EEEEEENS4_6LayoutINS5_IJSC_SC_SC_EEENS5_IJNSA_ILi0EEESY_SY_EEEEENS5_IJNS4_10UnderscoreES11_S11_EEEEENS4_28SM100_TMA_2SM_LOAD_MULTICASTENS4_14ComposedLayoutINS4_7SwizzleILi2ELi4ELi3EEENS4_18smem_ptr_flag_bitsILi8EEENSW_INS5_IJNSA_ILi8EEESG_EEENS5_IJSG_SC_EEEEEEEvNS4_8identityENS4_18SM100_TMA_2SM_LOADES1E_vS1F_EENS_8epilogue10collective18CollectiveEpilogueINS1I_23Sm100TmaWarpSpecializedILi4ELi2ELi64ELb0ELb0EEEJNS5_IJNSA_ILi128EEESF_SG_EEENS5_IJNSW_IS1N_SC_EENSW_ISG_SC_EEEEESI_SJ_SI_SJ_NS1I_6fusion15FusionCallbacksIS1M_NS1S_17LinearCombinationISI_fSI_fLNS_15FloatRoundStyleE2EEES1O_S1R_JEEENS4_5SM1004TMEM4LOAD26SM100_TMEM_LOAD_32dp32b64xENS4_13SM90_TMA_LOADES1E_NS4_39AutoVectorizingCopyWithAssumedAlignmentILi128EEENS4_14SM90_TMA_STOREES1E_S24_S24_EEEvvEEEEvNT_6ParamsE,"a",@progbits
	.sectionflags	@""
	.align	4
.nv.constant0._ZN7cutlass13device_kernelINS_4gemm6kernel13GemmUniversalIN4cute5tupleIJiiiiEEENS1_10collective13CollectiveMmaINS1_35MainloopSm100TmaUmmaWarpSpecializedILi4ELi2ELi2ENS5_IJNS4_1CILi2EEESB_NSA_ILi1EEEEEEEENS5_IJNSA_ILi256EEESF_NSA_ILi64EEEEEENS_12float_e5m2_tENS5_IJlSC_lEEESI_SJ_NS4_8TiledMMAINS4_8MMA_AtomIJNS4_10MMA_TraitsINS4_25SM100_MMA_F8F6F4_2x1SM_SSEJSI_SI_fSF_SF_NS4_17integral_constantINS4_4UMMA5MajorELSQ_0EEESR_NSO_INSP_7ScaleInELSS_0EEEST_EEEEEENS4_6LayoutINS5_IJSC_SC_SC_EEENS5_IJNSA_ILi0EEESY_SY_EEEEENS5_IJNS4_10UnderscoreES11_S11_EEEEENS4_28SM100_TMA_2SM_LOAD_MULTICASTENS4_14ComposedLayoutINS4_7SwizzleILi2ELi4ELi3EEENS4_18smem_ptr_flag_bitsILi8EEENSW_INS5_IJNSA_ILi8EEESG_EEENS5_IJSG_SC_EEEEEEEvNS4_8identityENS4_18SM100_TMA_2SM_LOADES1E_vS1F_EENS_8epilogue10collective18CollectiveEpilogueINS1I_23Sm100TmaWarpSpecializedILi4ELi2ELi64ELb0ELb0EEEJNS5_IJNSA_ILi128EEESF_SG_EEENS5_IJNSW_IS1N_SC_EENSW_ISG_SC_EEEEESI_SJ_SI_SJ_NS1I_6fusion15FusionCallbacksIS1M_NS1S_17LinearCombinationISI_fSI_fLNS_15FloatRoundStyleE2EEES1O_S1R_JEEENS4_5SM1004TMEM4LOAD26SM100_TMEM_LOAD_32dp32b64xENS4_13SM90_TMA_LOADES1E_NS4_39AutoVectorizingCopyWithAssumedAlignmentILi128EEENS4_14SM90_TMA_STOREES1E_S24_S24_EEEvvEEEEvNT_6ParamsE:
	.zero		2944


//--------------------- SYMBOLS --------------------------

	.type		.nv.reservedSmem.offset0,@object
	.size		.nv.reservedSmem.offset0,0x4
	.type		.nv.reservedSmem.cap,@object
	.size		.nv.reservedSmem.cap,0x4
	.type		__assertfail,@function
